// auto-generated by cutlass_sweep.gemm — config: {"arch": "sm_90", "cluster_m": 1, "cluster_n": 1, "dtype": "fp16", "dtype_b": "fp16", "layout": "nt", "stages": 6, "tile_k": 64, "tile_m": 256, "tile_n": 256}
#include "cutlass/cutlass.h"
#include "cutlass/gemm/collective/collective_builder.hpp"
#include "cutlass/gemm/device/gemm_universal_adapter.h"
#include "cutlass/gemm/kernel/gemm_universal.hpp"
#include "cutlass/epilogue/collective/collective_builder.hpp"

using ElemA = cutlass::half_t;
using ElemB = cutlass::half_t;
using ElemCD = cutlass::half_t;
using Acc  = float;
using TileShape    = cute::Shape<cute::_256, cute::_256, cute::_64>;
using ClusterShape = cute::Shape<cute::_1, cute::_1, cute::_1>;

using CollectiveEpilogue = typename cutlass::epilogue::collective::CollectiveBuilder<
    cutlass::arch::Sm90, cutlass::arch::OpClassTensorOp,
    TileShape, ClusterShape,
    cutlass::epilogue::collective::EpilogueTileAuto,
    Acc, Acc,
    ElemCD, cutlass::layout::RowMajor, 128 / cutlass::sizeof_bits<ElemCD>::value,
    ElemCD, cutlass::layout::RowMajor, 128 / cutlass::sizeof_bits<ElemCD>::value,
    cutlass::epilogue::collective::EpilogueScheduleAuto
  >::CollectiveOp;

using CollectiveMainloop = typename cutlass::gemm::collective::CollectiveBuilder<
    cutlass::arch::Sm90, cutlass::arch::OpClassTensorOp,
    ElemA, cutlass::layout::RowMajor, 128 / cutlass::sizeof_bits<ElemA>::value,
    ElemB, cutlass::layout::ColumnMajor, 128 / cutlass::sizeof_bits<ElemB>::value,
    Acc,
    TileShape, ClusterShape,
    cutlass::gemm::collective::StageCount<6>,
    cutlass::gemm::collective::KernelScheduleAuto
  >::CollectiveOp;

using GemmKernel = cutlass::gemm::kernel::GemmUniversal<
    cute::Shape<int,int,int,int>,
    CollectiveMainloop,
    CollectiveEpilogue
>;
using Gemm = cutlass::gemm::device::GemmUniversalAdapter<GemmKernel>;

// Force the device kernel symbol into the cubin without needing a host main.
auto* _anchor = &cutlass::device_kernel<GemmKernel>;


// ===== COMPILED SASS (sm_90a) =====

	.target	sm_90a

	.elftype	@"ET_EXEC"


//--------------------- .note.nv.tkinfo           --------------------------
	.section	.note.nv.tkinfo,"",@"SHT_NOTE"
	.sectionflags	@"SHF_NOTE_NV_TKINFO"
	.tkinfo
        /*0018*/ 	.word	0x00000002
        /*0030*/ 	.string	""
        /*0030*/ 	.string	"ptxas"
        /*0030*/ 	.string	"Cuda compilation tools, release 13.0, V13.0.88"
        /*0030*/ 	.string	"Build cuda_13.0.r13.0/compiler.36424714_0"
        /*0030*/ 	.string	"-arch sm_90a -m 64 "



//--------------------- .note.nv.cuinfo           --------------------------
	.section	.note.nv.cuinfo,"",@"SHT_NOTE"
	.sectionflags	@"SHF_NOTE_NV_CUINFO"
        /*0018*/ 	.short	0x0002
        /*001a*/ 	.short	0x005a
        /*001c*/ 	.short	0x0082
	.zero		2


//--------------------- .nv.info                  --------------------------
	.section	.nv.info,"",@"SHT_CUDA_INFO"
	.align	4


	//----- nvinfo : EIATTR_REGCOUNT
	.align		4
        /*0000*/ 	.byte	0x04, 0x2f
        /*0002*/ 	.short	(.L_15 - .L_14)
	.align		4
.L_14:
        /*0004*/ 	.word	index@(_ZN7cutlass13device_kernelINS_4gemm6kernel13GemmUniversalIN4cute5tupleIJiiiiEEENS1_10collective13CollectiveMmaINS1_34MainloopSm90TmaGmmaWarpSpecializedILi6ENS5_IJNS4_1CILi1EEESB_SB_EEENS1_35KernelTmaWarpSpecializedCooperativeEEENS5_IJNSA_ILi256EEESF_NSA_ILi64EEEEEENS_6half_tENS5_IJlSB_lEEESI_SJ_NS4_8TiledMMAINS4_8MMA_AtomIJNS4_4SM904GMMA26MMA_64x256x16_F32F16F16_SSILNSN_5MajorE0ELSP_0ELNSN_7ScaleInE1ELSQ_1EEEEEENS4_6LayoutINS5_IJNSA_ILi2EEESB_SB_EEENS5_IJSB_NSA_ILi0EEESW_EEEEENS5_IJNS4_10UnderscoreESZ_SZ_EEEEENS4_13SM90_TMA_LOADENS4_14ComposedLayoutINS4_7SwizzleILi3ELi4ELi3EEENS4_18smem_ptr_flag_bitsILi16EEENST_INS5_IJNSA_ILi8EEESG_EEENS5_IJSG_SB_EEEEEEEvNS4_8identityES12_S1C_vS1D_EENS_8epilogue10collective6detail29Sm90TmaWarpSpecializedAdapterINS1G_15DefaultEpilogueISI_SJ_SJ_NS1F_6thread17LinearCombinationISI_Li1EffLNS1K_9ScaleType4KindE0ELNS_15FloatRoundStyleE2ESI_EENS1_15EpilogueDefaultEEEEEvvEEEEvNT_6ParamsE)
        /*0008*/ 	.word	0x000000a8


	//----- nvinfo : EIATTR_FRAME_SIZE
	.align		4
.L_15:
        /*000c*/ 	.byte	0x04, 0x11
        /*000e*/ 	.short	(.L_17 - .L_16)
	.align		4
.L_16:
        /*0010*/ 	.word	index@(_ZN7cutlass13device_kernelINS_4gemm6kernel13GemmUniversalIN4cute5tupleIJiiiiEEENS1_10collective13CollectiveMmaINS1_34MainloopSm90TmaGmmaWarpSpecializedILi6ENS5_IJNS4_1CILi1EEESB_SB_EEENS1_35KernelTmaWarpSpecializedCooperativeEEENS5_IJNSA_ILi256EEESF_NSA_ILi64EEEEEENS_6half_tENS5_IJlSB_lEEESI_SJ_NS4_8TiledMMAINS4_8MMA_AtomIJNS4_4SM904GMMA26MMA_64x256x16_F32F16F16_SSILNSN_5MajorE0ELSP_0ELNSN_7ScaleInE1ELSQ_1EEEEEENS4_6LayoutINS5_IJNSA_ILi2EEESB_SB_EEENS5_IJSB_NSA_ILi0EEESW_EEEEENS5_IJNS4_10UnderscoreESZ_SZ_EEEEENS4_13SM90_TMA_LOADENS4_14ComposedLayoutINS4_7SwizzleILi3ELi4ELi3EEENS4_18smem_ptr_flag_bitsILi16EEENST_INS5_IJNSA_ILi8EEESG_EEENS5_IJSG_SB_EEEEEEEvNS4_8identityES12_S1C_vS1D_EENS_8epilogue10collective6detail29Sm90TmaWarpSpecializedAdapterINS1G_15DefaultEpilogueISI_SJ_SJ_NS1F_6thread17LinearCombinationISI_Li1EffLNS1K_9ScaleType4KindE0ELNS_15FloatRoundStyleE2ESI_EENS1_15EpilogueDefaultEEEEEvvEEEEvNT_6ParamsE)
        /*0014*/ 	.word	0x00000788


	//----- nvinfo : EIATTR_MIN_STACK_SIZE
	.align		4
.L_17:
        /*0018*/ 	.byte	0x04, 0x12
        /*001a*/ 	.short	(.L_19 - .L_18)
	.align		4
.L_18:
        /*001c*/ 	.word	index@(_ZN7cutlass13device_kernelINS_4gemm6kernel13GemmUniversalIN4cute5tupleIJiiiiEEENS1_10collective13CollectiveMmaINS1_34MainloopSm90TmaGmmaWarpSpecializedILi6ENS5_IJNS4_1CILi1EEESB_SB_EEENS1_35KernelTmaWarpSpecializedCooperativeEEENS5_IJNSA_ILi256EEESF_NSA_ILi64EEEEEENS_6half_tENS5_IJlSB_lEEESI_SJ_NS4_8TiledMMAINS4_8MMA_AtomIJNS4_4SM904GMMA26MMA_64x256x16_F32F16F16_SSILNSN_5MajorE0ELSP_0ELNSN_7ScaleInE1ELSQ_1EEEEEENS4_6LayoutINS5_IJNSA_ILi2EEESB_SB_EEENS5_IJSB_NSA_ILi0EEESW_EEEEENS5_IJNS4_10UnderscoreESZ_SZ_EEEEENS4_13SM90_TMA_LOADENS4_14ComposedLayoutINS4_7SwizzleILi3ELi4ELi3EEENS4_18smem_ptr_flag_bitsILi16EEENST_INS5_IJNSA_ILi8EEESG_EEENS5_IJSG_SB_EEEEEEEvNS4_8identityES12_S1C_vS1D_EENS_8epilogue10collective6detail29Sm90TmaWarpSpecializedAdapterINS1G_15DefaultEpilogueISI_SJ_SJ_NS1F_6thread17LinearCombinationISI_Li1EffLNS1K_9ScaleType4KindE0ELNS_15FloatRoundStyleE2ESI_EENS1_15EpilogueDefaultEEEEEvvEEEEvNT_6ParamsE)
        /*0020*/ 	.word	0x00000788
.L_19:


//--------------------- .nv.compat                --------------------------
	.section	.nv.compat,"",@"SHT_CUDA_COMPAT_INFO"
	.align	4
        /*0000*/ 	.byte	0x02, 0x09, 0x01, 0x00, 0x02, 0x02, 0x04, 0x00, 0x02, 0x05, 0x05, 0x00, 0x03, 0x07, 0x01, 0x01
        /*0010*/ 	.byte	0x02, 0x03, 0x01, 0x00, 0x02, 0x06, 0x01, 0x00, 0x04, 0x0b, 0x08, 0x00, 0x00, 0x00, 0x00, 0x00
        /*0020*/ 	.byte	0x00, 0x00, 0x00, 0x00


//--------------------- .nv.info._ZN7cutlass13device_kernelINS_4gemm6kernel13GemmUniversalIN4cute5tupleIJiiiiEEENS1_10collective13CollectiveMmaINS1_34MainloopSm90TmaGmmaWarpSpecializedILi6ENS5_IJNS4_1CILi1EEESB_SB_EEENS1_35KernelTmaWarpSpecializedCooperativeEEENS5_IJNSA_ILi256EEESF_NSA_ILi64EEEEEENS_6half_tENS5_IJlSB_lEEESI_SJ_NS4_8TiledMMAINS4_8MMA_AtomIJNS4_4SM904GMMA26MMA_64x256x16_F32F16F16_SSILNSN_5MajorE0ELSP_0ELNSN_7ScaleInE1ELSQ_1EEEEEENS4_6LayoutINS5_IJNSA_ILi2EEESB_SB_EEENS5_IJSB_NSA_ILi0EEESW_EEEEENS5_IJNS4_10UnderscoreESZ_SZ_EEEEENS4_13SM90_TMA_LOADENS4_14ComposedLayoutINS4_7SwizzleILi3ELi4ELi3EEENS4_18smem_ptr_flag_bitsILi16EEENST_INS5_IJNSA_ILi8EEESG_EEENS5_IJSG_SB_EEEEEEEvNS4_8identityES12_S1C_vS1D_EENS_8epilogue10collective6detail29Sm90TmaWarpSpecializedAdapterINS1G_15DefaultEpilogueISI_SJ_SJ_NS1F_6thread17LinearCombinationISI_Li1EffLNS1K_9ScaleType4KindE0ELNS_15FloatRoundStyleE2ESI_EENS1_15EpilogueDefaultEEEEEvvEEEEvNT_6ParamsE --------------------------
	.section	.nv.info._ZN7cutlass13device_kernelINS_4gemm6kernel13GemmUniversalIN4cute5tupleIJiiiiEEENS1_10collective13CollectiveMmaINS1_34MainloopSm90TmaGmmaWarpSpecializedILi6ENS5_IJNS4_1CILi1EEESB_SB_EEENS1_35KernelTmaWarpSpecializedCooperativeEEENS5_IJNSA_ILi256EEESF_NSA_ILi64EEEEEENS_6half_tENS5_IJlSB_lEEESI_SJ_NS4_8TiledMMAINS4_8MMA_AtomIJNS4_4SM904GMMA26MMA_64x256x16_F32F16F16_SSILNSN_5MajorE0ELSP_0ELNSN_7ScaleInE1ELSQ_1EEEEEENS4_6LayoutINS5_IJNSA_ILi2EEESB_SB_EEENS5_IJSB_NSA_ILi0EEESW_EEEEENS5_IJNS4_10UnderscoreESZ_SZ_EEEEENS4_13SM90_TMA_LOADENS4_14ComposedLayoutINS4_7SwizzleILi3ELi4ELi3EEENS4_18smem_ptr_flag_bitsILi16EEENST_INS5_IJNSA_ILi8EEESG_EEENS5_IJSG_SB_EEEEEEEvNS4_8identityES12_S1C_vS1D_EENS_8epilogue10collective6detail29Sm90TmaWarpSpecializedAdapterINS1G_15DefaultEpilogueISI_SJ_SJ_NS1F_6thread17LinearCombinationISI_Li1EffLNS1K_9ScaleType4KindE0ELNS_15FloatRoundStyleE2ESI_EENS1_15EpilogueDefaultEEEEEvvEEEEvNT_6ParamsE,"",@"SHT_CUDA_INFO"
	.sectionflags	@""
	.align	4


	//----- nvinfo : EIATTR_CUDA_API_VERSION
	.align		4
        /*0000*/ 	.byte	0x04, 0x37
        /*0002*/ 	.short	(.L_21 - .L_20)
.L_20:
        /*0004*/ 	.word	0x00000082


	//----- nvinfo : EIATTR_KPARAM_INFO
	.align		4
.L_21:
        /*0008*/ 	.byte	0x04, 0x17
        /*000a*/ 	.short	(.L_23 - .L_22)
.L_22:
        /*000c*/ 	.word	0x00000000
        /*0010*/ 	.short	0x0000
        /*0012*/ 	.short	0x0070
        /*0014*/ 	.byte	0x00, 0xf0, 0x01, 0x10


	//----- nvinfo : EIATTR_SPARSE_MMA_MASK
	.align		4
.L_23:
        /*0018*/ 	.byte	0x03, 0x50
        /*001a*/ 	.short	0x0000


	//----- nvinfo : EIATTR_MAXREG_COUNT
	.align		4
        /*001c*/ 	.byte	0x03, 0x1b
        /*001e*/ 	.short	0x00a8


	//----- nvinfo : EIATTR_NUM_BARRIERS
	.align		4
        /*0020*/ 	.byte	0x02, 0x4c
        /*0022*/ 	.byte	0x01
	.zero		1


	//----- nvinfo : EIATTR_EXTERNS
	.align		4
        /*0024*/ 	.byte	0x04, 0x0f
        /*0026*/ 	.short	(.L_25 - .L_24)


	//   ....[0]....
	.align		4
.L_24:
        /*0028*/ 	.word	index@(__assertfail)


	//----- nvinfo : EIATTR_ANNOTATIONS
	.align		4
.L_25:
        /*002c*/ 	.byte	0x04, 0x55
        /*002e*/ 	.short	(.L_27 - .L_26)


	//   ....[0]....
.L_26:
        /*0030*/ 	.word	0x00000001
        /*0034*/ 	.byte	0xd0, 0x06, 0x00, 0x00, 0x01, 0x00, 0x00, 0x00, 0xf0, 0x06, 0x00, 0x00, 0x01, 0x00, 0x00, 0x00
        /* <DEDUP_REMOVED lines=713> */
        /*2cd4*/ 	.byte	0x20, 0xae, 0x01, 0x00, 0x01, 0x00, 0x00, 0x00, 0x40, 0xae, 0x01, 0x00


	//----- nvinfo : EIATTR_MERCURY_ISA_VERSION
	.align		4
.L_27:
        /*2ce0*/ 	.byte	0x03, 0x5f
        /*2ce2*/ 	.short	0x0101


	//----- nvinfo : EIATTR_INT_WARP_WIDE_INSTR_OFFSETS
	.align		4
        /*2ce4*/ 	.byte	0x04, 0x31
        /*2ce6*/ 	.short	(.L_29 - .L_28)


	//   ....[0]....
.L_28:
        /*2ce8*/ 	.word	0x00000540


	//   ....[1]....
        /*2cec*/ 	.word	0x00000550


	//   ....[2]....
        /*2cf0*/ 	.word	0x000005e0


	//----- nvinfo : EIATTR_COOP_GROUP_MASK_REGIDS
	.align		4
.L_29:
        /*2cf4*/ 	.byte	0x04, 0x29
        /*2cf6*/ 	.short	(.L_31 - .L_30)


	//   ....[0]....
.L_30:
        /*2cf8*/ 	.word	0xffffffff


	//   ....[1]....
        /*2cfc*/ 	.word	0xffffffff


	//   ....[2]....
        /*2d00*/ 	.word	0xffffffff


	//   ....[3]....
        /*2d04*/ 	.word	0xffffffff


	//   ....[4]....
        /*2d08*/ 	.word	0xffffffff


	//----- nvinfo : EIATTR_COOP_GROUP_INSTR_OFFSETS
	.align		4
.L_31:
        /*2d0c*/ 	.byte	0x04, 0x28
        /*2d0e*/ 	.short	(.L_33 - .L_32)


	//   ....[0]....
.L_32:
        /*2d10*/ 	.word	0x00000070


	//   ....[1]....
        /*2d14*/ 	.word	0x00000080


	//   ....[2]....
        /*2d18*/ 	.word	0x000001a0


	//   ....[3]....
        /*2d1c*/ 	.word	0x000003f0


	//   ....[4]....
        /*2d20*/ 	.word	0x000011b0


	//----- nvinfo : EIATTR_REG_RECONFIG
	.align		4
.L_33:
        /*2d24*/ 	.byte	0x01, 0x54
	.zero		2


	//----- nvinfo : EIATTR_SYSCALL_OFFSETS
	.align		4
        /*2d28*/ 	.byte	0x04, 0x46
        /*2d2a*/ 	.short	(.L_35 - .L_34)


	//   ....[0]....
.L_34:
        /*2d2c*/ 	.word	0x00001360


	//----- nvinfo : EIATTR_MBARRIER_INSTR_OFFSETS
	.align		4
.L_35:
        /*2d30*/ 	.byte	0x04, 0x39
        /*2d32*/ 	.short	(.L_37 - .L_36)


	//   ....[0]....
.L_36:
        /*2d34*/ 	.word	0x00000320
        /*2d38*/ 	.word	0x000000ff
        /*2d3c*/ 	.word	0x00000000
        /*2d40*/ 	.short	0x0100
        /*2d42*/ 	.byte	0x08
	.zero		1


	//   ....[1]....
        /*2d44*/ 	.word	0x00000330
        /*2d48*/ 	.word	0x000000ff
        /*2d4c*/ 	.word	0x00000030
        /*2d50*/ 	.short	0x0100
        /*2d52*/ 	.byte	0x08
	.zero		1


	//   ....[2]....
        /*2d54*/ 	.word	0x00000340
        /*2d58*/ 	.word	0x000000ff
        /*2d5c*/ 	.word	0x00000008
        /*2d60*/ 	.short	0x0100
        /*2d62*/ 	.byte	0x08
	.zero		1


	//   ....[3]....
        /*2d64*/ 	.word	0x00000350
        /*2d68*/ 	.word	0x000000ff
        /*2d6c*/ 	.word	0x00000038
        /*2d70*/ 	.short	0x0100
        /*2d72*/ 	.byte	0x08
	.zero		1


	//   ....[4]....
        /*2d74*/ 	.word	0x00000360
        /*2d78*/ 	.word	0x000000ff
        /*2d7c*/ 	.word	0x00000010
        /*2d80*/ 	.short	0x0100
        /*2d82*/ 	.byte	0x08
	.zero		1


	//   ....[5]....
        /*2d84*/ 	.word	0x00000370
        /*2d88*/ 	.word	0x000000ff
        /*2d8c*/ 	.word	0x00000040
        /*2d90*/ 	.short	0x0100
        /*2d92*/ 	.byte	0x08
	.zero		1


	//   ....[6]....
        /*2d94*/ 	.word	0x00000380
        /*2d98*/ 	.word	0x000000ff
        /*2d9c*/ 	.word	0x00000018
        /*2da0*/ 	.short	0x0100
        /*2da2*/ 	.byte	0x08
	.zero		1


	//   ....[7]....
        /*2da4*/ 	.word	0x00000390
        /*2da8*/ 	.word	0x000000ff
        /*2dac*/ 	.word	0x00000048
        /*2db0*/ 	.short	0x0100
        /*2db2*/ 	.byte	0x08
	.zero		1


	//   ....[8]....
        /*2db4*/ 	.word	0x000003a0
        /*2db8*/ 	.word	0x000000ff
        /*2dbc*/ 	.word	0x00000020
        /*2dc0*/ 	.short	0x0100
        /*2dc2*/ 	.byte	0x08
	.zero		1


	//   ....[9]....
        /*2dc4*/ 	.word	0x000003b0
        /*2dc8*/ 	.word	0x000000ff
        /*2dcc*/ 	.word	0x00000050
        /*2dd0*/ 	.short	0x0100
        /*2dd2*/ 	.byte	0x08
	.zero		1


	//   ....[10]....
        /*2dd4*/ 	.word	0x000003c0
        /*2dd8*/ 	.word	0x000000ff
        /*2ddc*/ 	.word	0x00000028
        /*2de0*/ 	.short	0x0100
        /*2de2*/ 	.byte	0x08
	.zero		1


	//   ....[11]....
        /*2de4*/ 	.word	0x000003d0
        /*2de8*/ 	.word	0x000000ff
        /*2dec*/ 	.word	0x00000058
        /*2df0*/ 	.short	0x0100
        /*2df2*/ 	.byte	0x08
	.zero		1


	//   ....[12]....
        /*2df4*/ 	.word	0x00000660
        /*2df8*/ 	.word	0x000000ff
        /*2dfc*/ 	.word	0x00000070
        /*2e00*/ 	.short	0x0100
        /*2e02*/ 	.byte	0x10
	.zero		1


	//   ....[13]....
        /*2e04*/ 	.word	0x00000700
        /*2e08*/ 	.word	0x000000ff
        /*2e0c*/ 	.word	0x00000078
        /*2e10*/ 	.short	0x0100
        /*2e12*/ 	.byte	0x10
	.zero		1


	//   ....[14]....
        /*2e14*/ 	.word	0x00001400
        /*2e18*/ 	.word	0x00000003
        /*2e1c*/ 	.word	0x00000000
        /*2e20*/ 	.short	0x010a
        /*2e22*/ 	.byte	0x3f
	.zero		1


	//   ....[15]....
        /*2e24*/ 	.word	0x00001440
        /*2e28*/ 	.word	0x00000003
        /*2e2c*/ 	.word	0x00000000
        /*2e30*/ 	.short	0x010a
        /*2e32*/ 	.byte	0x3f
	.zero		1


	//   ....[16]....
        /*2e34*/ 	.word	0x00004a40
        /*2e38*/ 	.word	0x000000ff
        /*2e3c*/ 	.word	0x00000000
        /*2e40*/ 	.short	0x010a
        /*2e42*/ 	.byte	0x08
	.zero		1


	//   ....[17]....
        /*2e44*/ 	.word	0x00004a80
        /*2e48*/ 	.word	0x000000ff
        /*2e4c*/ 	.word	0x00000000
        /*2e50*/ 	.short	0x010a
        /*2e52*/ 	.byte	0x08
	.zero		1


	//   ....[18]....
        /*2e54*/ 	.word	0x00008b50
        /*2e58*/ 	.word	0x000000ff
        /*2e5c*/ 	.word	0x00000000
        /*2e60*/ 	.short	0x0101
        /*2e62*/ 	.byte	0x0c
	.zero		1


	//   ....[19]....
        /*2e64*/ 	.word	0x00008d60
        /*2e68*/ 	.word	0x000000ff
        /*2e6c*/ 	.word	0x00000000
        /*2e70*/ 	.short	0x0101
        /*2e72*/ 	.byte	0x06
	.zero		1


	//   ....[20]....
        /*2e74*/ 	.word	0x0001a9f0
        /*2e78*/ 	.word	0x0000000a
        /*2e7c*/ 	.word	0x00000030
        /*2e80*/ 	.short	0x010a
        /*2e82*/ 	.byte	0x3f
	.zero		1


	//   ....[21]....
        /*2e84*/ 	.word	0x0001ad40
        /*2e88*/ 	.word	0x00000002
        /*2e8c*/ 	.word	0x00000078
        /*2e90*/ 	.short	0x0101
        /*2e92*/ 	.byte	0x3f
	.zero		1


	//   ....[22]....
        /*2e94*/ 	.word	0x0001b540
        /*2e98*/ 	.word	0x00000005
        /*2e9c*/ 	.word	0x00000000
        /*2ea0*/ 	.short	0x010a
        /*2ea2*/ 	.byte	0x3f
	.zero		1


	//   ....[23]....
        /*2ea4*/ 	.word	0x0001b5d0
        /*2ea8*/ 	.word	0x00000007
        /*2eac*/ 	.word	0x00000000
        /*2eb0*/ 	.short	0x010a
        /*2eb2*/ 	.byte	0x3f
	.zero		1


	//   ....[24]....
        /*2eb4*/ 	.word	0x0001b660
        /*2eb8*/ 	.word	0x00000007
        /*2ebc*/ 	.word	0x00000000
        /*2ec0*/ 	.short	0x010a
        /*2ec2*/ 	.byte	0x3f
	.zero		1


	//   ....[25]....
        /*2ec4*/ 	.word	0x0001b6f0
        /*2ec8*/ 	.word	0x00000007
        /*2ecc*/ 	.word	0x00000000
        /*2ed0*/ 	.short	0x010a
        /*2ed2*/ 	.byte	0x3f
	.zero		1


	//   ....[26]....
        /*2ed4*/ 	.word	0x0001b780
        /*2ed8*/ 	.word	0x00000007
        /*2edc*/ 	.word	0x00000000
        /*2ee0*/ 	.short	0x010a
        /*2ee2*/ 	.byte	0x3f
	.zero		1


	//   ....[27]....
        /*2ee4*/ 	.word	0x0001b810
        /*2ee8*/ 	.word	0x00000003
        /*2eec*/ 	.word	0x00000000
        /*2ef0*/ 	.short	0x010a
        /*2ef2*/ 	.byte	0x3f
	.zero		1


	//   ....[28]....
        /*2ef4*/ 	.word	0x0001b870
        /*2ef8*/ 	.word	0x00000003
        /*2efc*/ 	.word	0x00000000
        /*2f00*/ 	.short	0x010a
        /*2f02*/ 	.byte	0x3f
	.zero		1


	//   ....[29]....
        /*2f04*/ 	.word	0x0001b8d0
        /*2f08*/ 	.word	0x00000005
        /*2f0c*/ 	.word	0x00000000
        /*2f10*/ 	.short	0x010a
        /*2f12*/ 	.byte	0x3f
	.zero		1


	//   ....[30]....
        /*2f14*/ 	.word	0x0001b9a0
        /*2f18*/ 	.word	0x0000000a
        /*2f1c*/ 	.word	0x00000030
        /*2f20*/ 	.short	0x010a
        /*2f22*/ 	.byte	0x3f
	.zero		1


	//   ....[31]....
        /*2f24*/ 	.word	0x0001ba70
        /*2f28*/ 	.word	0x00000005
        /*2f2c*/ 	.word	0x00000000
        /*2f30*/ 	.short	0x010a
        /*2f32*/ 	.byte	0x3f
	.zero		1


	//   ....[32]....
        /*2f34*/ 	.word	0x0001bac0
        /*2f38*/ 	.word	0x00000007
        /*2f3c*/ 	.word	0x00000000
        /*2f40*/ 	.short	0x010a
        /*2f42*/ 	.byte	0x3f
	.zero		1


	//   ....[33]....
        /*2f44*/ 	.word	0x0001bb10
        /*2f48*/ 	.word	0x00000007
        /*2f4c*/ 	.word	0x00000000
        /*2f50*/ 	.short	0x010a
        /*2f52*/ 	.byte	0x3f
	.zero		1


	//   ....[34]....
        /*2f54*/ 	.word	0x0001bb60
        /*2f58*/ 	.word	0x00000007
        /*2f5c*/ 	.word	0x00000000
        /*2f60*/ 	.short	0x010a
        /*2f62*/ 	.byte	0x3f
	.zero		1


	//   ....[35]....
        /*2f64*/ 	.word	0x0001bbb0
        /*2f68*/ 	.word	0x00000007
        /*2f6c*/ 	.word	0x00000000
        /*2f70*/ 	.short	0x010a
        /*2f72*/ 	.byte	0x3f
	.zero		1


	//----- nvinfo : EIATTR_NUM_MBARRIERS
	.align		4
.L_37:
        /*2f74*/ 	.byte	0x03, 0x38
        /*2f76*/ 	.short	0x000e


	//----- nvinfo : EIATTR_EXIT_INSTR_OFFSETS
	.align		4
        /*2f78*/ 	.byte	0x04, 0x1c
        /*2f7a*/ 	.short	(.L_39 - .L_38)


	//   ....[0]....
.L_38:
        /*2f7c*/ 	.word	0x00000760


	//   ....[1]....
        /*2f80*/ 	.word	0x000010d0


	//   ....[2]....
        /*2f84*/ 	.word	0x00019f70


	//   ....[3]....
        /*2f88*/ 	.word	0x0001a680


	//   ....[4]....
        /*2f8c*/ 	.word	0x0001b860


	//----- nvinfo : EIATTR_MAX_THREADS
	.align		4
.L_39:
        /*2f90*/ 	.byte	0x04, 0x05
        /*2f92*/ 	.short	(.L_41 - .L_40)
.L_40:
        /*2f94*/ 	.word	0x00000180
        /*2f98*/ 	.word	0x00000001
        /*2f9c*/ 	.word	0x00000001


	//----- nvinfo : EIATTR_CRS_STACK_SIZE
	.align		4
.L_41:
        /*2fa0*/ 	.byte	0x04, 0x1e
        /*2fa2*/ 	.short	(.L_43 - .L_42)
.L_42:
        /*2fa4*/ 	.word	0x00000000


	//----- nvinfo : EIATTR_CBANK_PARAM_SIZE
	.align		4
.L_43:
        /*2fa8*/ 	.byte	0x03, 0x19
        /*2faa*/ 	.short	0x0470


	//----- nvinfo : EIATTR_PARAM_CBANK
	.align		4
        /*2fac*/ 	.byte	0x04, 0x0a
        /*2fae*/ 	.short	(.L_45 - .L_44)
	.align		4
.L_44:
        /*2fb0*/ 	.word	index@(.nv.constant0._ZN7cutlass13device_kernelINS_4gemm6kernel13GemmUniversalIN4cute5tupleIJiiiiEEENS1_10collective13CollectiveMmaINS1_34MainloopSm90TmaGmmaWarpSpecializedILi6ENS5_IJNS4_1CILi1EEESB_SB_EEENS1_35KernelTmaWarpSpecializedCooperativeEEENS5_IJNSA_ILi256EEESF_NSA_ILi64EEEEEENS_6half_tENS5_IJlSB_lEEESI_SJ_NS4_8TiledMMAINS4_8MMA_AtomIJNS4_4SM904GMMA26MMA_64x256x16_F32F16F16_SSILNSN_5MajorE0ELSP_0ELNSN_7ScaleInE1ELSQ_1EEEEEENS4_6LayoutINS5_IJNSA_ILi2EEESB_SB_EEENS5_IJSB_NSA_ILi0EEESW_EEEEENS5_IJNS4_10UnderscoreESZ_SZ_EEEEENS4_13SM90_TMA_LOADENS4_14ComposedLayoutINS4_7SwizzleILi3ELi4ELi3EEENS4_18smem_ptr_flag_bitsILi16EEENST_INS5_IJNSA_ILi8EEESG_EEENS5_IJSG_SB_EEEEEEEvNS4_8identityES12_S1C_vS1D_EENS_8epilogue10collective6detail29Sm90TmaWarpSpecializedAdapterINS1G_15DefaultEpilogueISI_SJ_SJ_NS1F_6thread17LinearCombinationISI_Li1EffLNS1K_9ScaleType4KindE0ELNS_15FloatRoundStyleE2ESI_EENS1_15EpilogueDefaultEEEEEvvEEEEvNT_6ParamsE)
        /*2fb4*/ 	.short	0x0210
        /*2fb6*/ 	.short	0x0470


	//----- nvinfo : EIATTR_SW_WAR
	.align		4
.L_45:
        /*2fb8*/ 	.byte	0x04, 0x36
        /*2fba*/ 	.short	(.L_47 - .L_46)
.L_46:
        /*2fbc*/ 	.word	0x00000008
.L_47:


//--------------------- .nv.callgraph             --------------------------
	.section	.nv.callgraph,"",@"SHT_CUDA_CALLGRAPH"
	.align	4
	.sectionentsize	8
	.align		4
        /*0000*/ 	.word	0x00000000
	.align		4
        /*0004*/ 	.word	0xffffffff
	.align		4
        /*0008*/ 	.word	index@(_ZN7cutlass13device_kernelINS_4gemm6kernel13GemmUniversalIN4cute5tupleIJiiiiEEENS1_10collective13CollectiveMmaINS1_34MainloopSm90TmaGmmaWarpSpecializedILi6ENS5_IJNS4_1CILi1EEESB_SB_EEENS1_35KernelTmaWarpSpecializedCooperativeEEENS5_IJNSA_ILi256EEESF_NSA_ILi64EEEEEENS_6half_tENS5_IJlSB_lEEESI_SJ_NS4_8TiledMMAINS4_8MMA_AtomIJNS4_4SM904GMMA26MMA_64x256x16_F32F16F16_SSILNSN_5MajorE0ELSP_0ELNSN_7ScaleInE1ELSQ_1EEEEEENS4_6LayoutINS5_IJNSA_ILi2EEESB_SB_EEENS5_IJSB_NSA_ILi0EEESW_EEEEENS5_IJNS4_10UnderscoreESZ_SZ_EEEEENS4_13SM90_TMA_LOADENS4_14ComposedLayoutINS4_7SwizzleILi3ELi4ELi3EEENS4_18smem_ptr_flag_bitsILi16EEENST_INS5_IJNSA_ILi8EEESG_EEENS5_IJSG_SB_EEEEEEEvNS4_8identityES12_S1C_vS1D_EENS_8epilogue10collective6detail29Sm90TmaWarpSpecializedAdapterINS1G_15DefaultEpilogueISI_SJ_SJ_NS1F_6thread17LinearCombinationISI_Li1EffLNS1K_9ScaleType4KindE0ELNS_15FloatRoundStyleE2ESI_EENS1_15EpilogueDefaultEEEEEvvEEEEvNT_6ParamsE)
	.align		4
        /*000c*/ 	.word	index@(__assertfail)
	.align		4
        /*0010*/ 	.word	0x00000000
	.align		4
        /*0014*/ 	.word	0xfffffffe
	.align		4
        /*0018*/ 	.word	0x00000000
	.align		4
        /*001c*/ 	.word	0xfffffffd
	.align		4
        /*0020*/ 	.word	0x00000000
	.align		4
        /*0024*/ 	.word	0xfffffffc


//--------------------- .nv.constant4             --------------------------
	.section	.nv.constant4,"a",@progbits
	.align	8
	.align		8
.nv.constant4:
        /*0000*/ 	.dword	__assertfail
	.align		8
        /*0008*/ 	.dword	__unnamed_1
	.align		8
        /*0010*/ 	.dword	_ZN40_INTERNAL_9b25320c_4_k_cu_1bf9feae_198674cuda3std3__45__cpo5beginE
	.align		8
        /*0018*/ 	.dword	_ZN40_INTERNAL_9b25320c_4_k_cu_1bf9feae_198674cuda3std3__45__cpo3endE
	.align		8
        /*0020*/ 	.dword	_ZN40_INTERNAL_9b25320c_4_k_cu_1bf9feae_198674cuda3std3__45__cpo6cbeginE
	.align		8
        /*0028*/ 	.dword	_ZN40_INTERNAL_9b25320c_4_k_cu_1bf9feae_198674cuda3std3__45__cpo4cendE
	.align		8
        /*0030*/ 	.dword	_ZN40_INTERNAL_9b25320c_4_k_cu_1bf9feae_198674cuda3std3__442_GLOBAL__N__9b25320c_4_k_cu_1bf9feae_198676ignoreE
	.align		8
        /*0038*/ 	.dword	_ZN40_INTERNAL_9b25320c_4_k_cu_1bf9feae_198674cuda3std3__419piecewise_constructE
	.align		8
        /*0040*/ 	.dword	_ZN40_INTERNAL_9b25320c_4_k_cu_1bf9feae_198674cuda3std3__48in_placeE
	.align		8
        /*0048*/ 	.dword	_ZN40_INTERNAL_9b25320c_4_k_cu_1bf9feae_198674cuda3std6ranges3__45__cpo4swapE
	.align		8
        /*0050*/ 	.dword	_ZN40_INTERNAL_9b25320c_4_k_cu_1bf9feae_198674cuda3std6ranges3__45__cpo9iter_moveE
	.align		8
        /*0058*/ 	.dword	_ZN40_INTERNAL_9b25320c_4_k_cu_1bf9feae_198674cute7productE
	.align		8
        /*0060*/ 	.dword	_ZN40_INTERNAL_9b25320c_4_k_cu_1bf9feae_198674cute1_E
	.align		8
        /*0068*/ 	.dword	$str$22
	.align		8
        /*0070*/ 	.dword	$str$23


//--------------------- .text._ZN7cutlass13device_kernelINS_4gemm6kernel13GemmUniversalIN4cute5tupleIJiiiiEEENS1_10collective13CollectiveMmaINS1_34MainloopSm90TmaGmmaWarpSpecializedILi6ENS5_IJNS4_1CILi1EEESB_SB_EEENS1_35KernelTmaWarpSpecializedCooperativeEEENS5_IJNSA_ILi256EEESF_NSA_ILi64EEEEEENS_6half_tENS5_IJlSB_lEEESI_SJ_NS4_8TiledMMAINS4_8MMA_AtomIJNS4_4SM904GMMA26MMA_64x256x16_F32F16F16_SSILNSN_5MajorE0ELSP_0ELNSN_7ScaleInE1ELSQ_1EEEEEENS4_6LayoutINS5_IJNSA_ILi2EEESB_SB_EEENS5_IJSB_NSA_ILi0EEESW_EEEEENS5_IJNS4_10UnderscoreESZ_SZ_EEEEENS4_13SM90_TMA_LOADENS4_14ComposedLayoutINS4_7SwizzleILi3ELi4ELi3EEENS4_18smem_ptr_flag_bitsILi16EEENST_INS5_IJNSA_ILi8EEESG_EEENS5_IJSG_SB_EEEEEEEvNS4_8identityES12_S1C_vS1D_EENS_8epilogue10collective6detail29Sm90TmaWarpSpecializedAdapterINS1G_15DefaultEpilogueISI_SJ_SJ_NS1F_6thread17LinearCombinationISI_Li1EffLNS1K_9ScaleType4KindE0ELNS_15FloatRoundStyleE2ESI_EENS1_15EpilogueDefaultEEEEEvvEEEEvNT_6ParamsE --------------------------
	.section	.text._ZN7cutlass13device_kernelINS_4gemm6kernel13GemmUniversalIN4cute5tupleIJiiiiEEENS1_10collective13CollectiveMmaINS1_34MainloopSm90TmaGmmaWarpSpecializedILi6ENS5_IJNS4_1CILi1EEESB_SB_EEENS1_35KernelTmaWarpSpecializedCooperativeEEENS5_IJNSA_ILi256EEESF_NSA_ILi64EEEEEENS_6half_tENS5_IJlSB_lEEESI_SJ_NS4_8TiledMMAINS4_8MMA_AtomIJNS4_4SM904GMMA26MMA_64x256x16_F32F16F16_SSILNSN_5MajorE0ELSP_0ELNSN_7ScaleInE1ELSQ_1EEEEEENS4_6LayoutINS5_IJNSA_ILi2EEESB_SB_EEENS5_IJSB_NSA_ILi0EEESW_EEEEENS5_IJNS4_10UnderscoreESZ_SZ_EEEEENS4_13SM90_TMA_LOADENS4_14ComposedLayoutINS4_7SwizzleILi3ELi4ELi3EEENS4_18smem_ptr_flag_bitsILi16EEENST_INS5_IJNSA_ILi8EEESG_EEENS5_IJSG_SB_EEEEEEEvNS4_8identityES12_S1C_vS1D_EENS_8epilogue10collective6detail29Sm90TmaWarpSpecializedAdapterINS1G_15DefaultEpilogueISI_SJ_SJ_NS1F_6thread17LinearCombinationISI_Li1EffLNS1K_9ScaleType4KindE0ELNS_15FloatRoundStyleE2ESI_EENS1_15EpilogueDefaultEEEEEvvEEEEvNT_6ParamsE,"ax",@progbits
	.align	128
.text._ZN7cutlass13device_kernelINS_4gemm6kernel13GemmUniversalIN4cute5tupleIJiiiiEEENS1_10collective13CollectiveMmaINS1_34MainloopSm90TmaGmmaWarpSpecializedILi6ENS5_IJNS4_1CILi1EEESB_SB_EEENS1_35KernelTmaWarpSpecializedCooperativeEEENS5_IJNSA_ILi256EEESF_NSA_ILi64EEEEEENS_6half_tENS5_IJlSB_lEEESI_SJ_NS4_8TiledMMAINS4_8MMA_AtomIJNS4_4SM904GMMA26MMA_64x256x16_F32F16F16_SSILNSN_5MajorE0ELSP_0ELNSN_7ScaleInE1ELSQ_1EEEEEENS4_6LayoutINS5_IJNSA_ILi2EEESB_SB_EEENS5_IJSB_NSA_ILi0EEESW_EEEEENS5_IJNS4_10UnderscoreESZ_SZ_EEEEENS4_13SM90_TMA_LOADENS4_14ComposedLayoutINS4_7SwizzleILi3ELi4ELi3EEENS4_18smem_ptr_flag_bitsILi16EEENST_INS5_IJNSA_ILi8EEESG_EEENS5_IJSG_SB_EEEEEEEvNS4_8identityES12_S1C_vS1D_EENS_8epilogue10collective6detail29Sm90TmaWarpSpecializedAdapterINS1G_15DefaultEpilogueISI_SJ_SJ_NS1F_6thread17LinearCombinationISI_Li1EffLNS1K_9ScaleType4KindE0ELNS_15FloatRoundStyleE2ESI_EENS1_15EpilogueDefaultEEEEEvvEEEEvNT_6ParamsE:
        .type           _ZN7cutlass13device_kernelINS_4gemm6kernel13GemmUniversalIN4cute5tupleIJiiiiEEENS1_10collective13CollectiveMmaINS1_34MainloopSm90TmaGmmaWarpSpecializedILi6ENS5_IJNS4_1CILi1EEESB_SB_EEENS1_35KernelTmaWarpSpecializedCooperativeEEENS5_IJNSA_ILi256EEESF_NSA_ILi64EEEEEENS_6half_tENS5_IJlSB_lEEESI_SJ_NS4_8TiledMMAINS4_8MMA_AtomIJNS4_4SM904GMMA26MMA_64x256x16_F32F16F16_SSILNSN_5MajorE0ELSP_0ELNSN_7ScaleInE1ELSQ_1EEEEEENS4_6LayoutINS5_IJNSA_ILi2EEESB_SB_EEENS5_IJSB_NSA_ILi0EEESW_EEEEENS5_IJNS4_10UnderscoreESZ_SZ_EEEEENS4_13SM90_TMA_LOADENS4_14ComposedLayoutINS4_7SwizzleILi3ELi4ELi3EEENS4_18smem_ptr_flag_bitsILi16EEENST_INS5_IJNSA_ILi8EEESG_EEENS5_IJSG_SB_EEEEEEEvNS4_8identityES12_S1C_vS1D_EENS_8epilogue10collective6detail29Sm90TmaWarpSpecializedAdapterINS1G_15DefaultEpilogueISI_SJ_SJ_NS1F_6thread17LinearCombinationISI_Li1EffLNS1K_9ScaleType4KindE0ELNS_15FloatRoundStyleE2ESI_EENS1_15EpilogueDefaultEEEEEvvEEEEvNT_6ParamsE,@function
        .size           _ZN7cutlass13device_kernelINS_4gemm6kernel13GemmUniversalIN4cute5tupleIJiiiiEEENS1_10collective13CollectiveMmaINS1_34MainloopSm90TmaGmmaWarpSpecializedILi6ENS5_IJNS4_1CILi1EEESB_SB_EEENS1_35KernelTmaWarpSpecializedCooperativeEEENS5_IJNSA_ILi256EEESF_NSA_ILi64EEEEEENS_6half_tENS5_IJlSB_lEEESI_SJ_NS4_8TiledMMAINS4_8MMA_AtomIJNS4_4SM904GMMA26MMA_64x256x16_F32F16F16_SSILNSN_5MajorE0ELSP_0ELNSN_7ScaleInE1ELSQ_1EEEEEENS4_6LayoutINS5_IJNSA_ILi2EEESB_SB_EEENS5_IJSB_NSA_ILi0EEESW_EEEEENS5_IJNS4_10UnderscoreESZ_SZ_EEEEENS4_13SM90_TMA_LOADENS4_14ComposedLayoutINS4_7SwizzleILi3ELi4ELi3EEENS4_18smem_ptr_flag_bitsILi16EEENST_INS5_IJNSA_ILi8EEESG_EEENS5_IJSG_SB_EEEEEEEvNS4_8identityES12_S1C_vS1D_EENS_8epilogue10collective6detail29Sm90TmaWarpSpecializedAdapterINS1G_15DefaultEpilogueISI_SJ_SJ_NS1F_6thread17LinearCombinationISI_Li1EffLNS1K_9ScaleType4KindE0ELNS_15FloatRoundStyleE2ESI_EENS1_15EpilogueDefaultEEEEEvvEEEEvNT_6ParamsE,(.L_x_580 - _ZN7cutlass13device_kernelINS_4gemm6kernel13GemmUniversalIN4cute5tupleIJiiiiEEENS1_10collective13CollectiveMmaINS1_34MainloopSm90TmaGmmaWarpSpecializedILi6ENS5_IJNS4_1CILi1EEESB_SB_EEENS1_35KernelTmaWarpSpecializedCooperativeEEENS5_IJNSA_ILi256EEESF_NSA_ILi64EEEEEENS_6half_tENS5_IJlSB_lEEESI_SJ_NS4_8TiledMMAINS4_8MMA_AtomIJNS4_4SM904GMMA26MMA_64x256x16_F32F16F16_SSILNSN_5MajorE0ELSP_0ELNSN_7ScaleInE1ELSQ_1EEEEEENS4_6LayoutINS5_IJNSA_ILi2EEESB_SB_EEENS5_IJSB_NSA_ILi0EEESW_EEEEENS5_IJNS4_10UnderscoreESZ_SZ_EEEEENS4_13SM90_TMA_LOADENS4_14ComposedLayoutINS4_7SwizzleILi3ELi4ELi3EEENS4_18smem_ptr_flag_bitsILi16EEENST_INS5_IJNSA_ILi8EEESG_EEENS5_IJSG_SB_EEEEEEEvNS4_8identityES12_S1C_vS1D_EENS_8epilogue10collective6detail29Sm90TmaWarpSpecializedAdapterINS1G_15DefaultEpilogueISI_SJ_SJ_NS1F_6thread17LinearCombinationISI_Li1EffLNS1K_9ScaleType4KindE0ELNS_15FloatRoundStyleE2ESI_EENS1_15EpilogueDefaultEEEEEvvEEEEvNT_6ParamsE)
        .other          _ZN7cutlass13device_kernelINS_4gemm6kernel13GemmUniversalIN4cute5tupleIJiiiiEEENS1_10collective13CollectiveMmaINS1_34MainloopSm90TmaGmmaWarpSpecializedILi6ENS5_IJNS4_1CILi1EEESB_SB_EEENS1_35KernelTmaWarpSpecializedCooperativeEEENS5_IJNSA_ILi256EEESF_NSA_ILi64EEEEEENS_6half_tENS5_IJlSB_lEEESI_SJ_NS4_8TiledMMAINS4_8MMA_AtomIJNS4_4SM904GMMA26MMA_64x256x16_F32F16F16_SSILNSN_5MajorE0ELSP_0ELNSN_7ScaleInE1ELSQ_1EEEEEENS4_6LayoutINS5_IJNSA_ILi2EEESB_SB_EEENS5_IJSB_NSA_ILi0EEESW_EEEEENS5_IJNS4_10UnderscoreESZ_SZ_EEEEENS4_13SM90_TMA_LOADENS4_14ComposedLayoutINS4_7SwizzleILi3ELi4ELi3EEENS4_18smem_ptr_flag_bitsILi16EEENST_INS5_IJNSA_ILi8EEESG_EEENS5_IJSG_SB_EEEEEEEvNS4_8identityES12_S1C_vS1D_EENS_8epilogue10collective6detail29Sm90TmaWarpSpecializedAdapterINS1G_15DefaultEpilogueISI_SJ_SJ_NS1F_6thread17LinearCombinationISI_Li1EffLNS1K_9ScaleType4KindE0ELNS_15FloatRoundStyleE2ESI_EENS1_15EpilogueDefaultEEEEEvvEEEEvNT_6ParamsE,@"STO_CUDA_ENTRY STV_DEFAULT"
_ZN7cutlass13device_kernelINS_4gemm6kernel13GemmUniversalIN4cute5tupleIJiiiiEEENS1_10collective13CollectiveMmaINS1_34MainloopSm90TmaGmmaWarpSpecializedILi6ENS5_IJNS4_1CILi1EEESB_SB_EEENS1_35KernelTmaWarpSpecializedCooperativeEEENS5_IJNSA_ILi256EEESF_NSA_ILi64EEEEEENS_6half_tENS5_IJlSB_lEEESI_SJ_NS4_8TiledMMAINS4_8MMA_AtomIJNS4_4SM904GMMA26MMA_64x256x16_F32F16F16_SSILNSN_5MajorE0ELSP_0ELNSN_7ScaleInE1ELSQ_1EEEEEENS4_6LayoutINS5_IJNSA_ILi2EEESB_SB_EEENS5_IJSB_NSA_ILi0EEESW_EEEEENS5_IJNS4_10UnderscoreESZ_SZ_EEEEENS4_13SM90_TMA_LOADENS4_14ComposedLayoutINS4_7SwizzleILi3ELi4ELi3EEENS4_18smem_ptr_flag_bitsILi16EEENST_INS5_IJNSA_ILi8EEESG_EEENS5_IJSG_SB_EEEEEEEvNS4_8identityES12_S1C_vS1D_EENS_8epilogue10collective6detail29Sm90TmaWarpSpecializedAdapterINS1G_15DefaultEpilogueISI_SJ_SJ_NS1F_6thread17LinearCombinationISI_Li1EffLNS1K_9ScaleType4KindE0ELNS_15FloatRoundStyleE2ESI_EENS1_15EpilogueDefaultEEEEEvvEEEEvNT_6ParamsE:
[----:B------:R-:W0:Y:S02]  /*0000*/  LDC R1, c[0x0][0x28] ;  /* 0x00000a00ff017b82 */ /* 0x000e240000000800 */
[----:B0-----:R-:W-:Y:S01]  /*0010*/  VIADD R1, R1, 0xfffff878 ;  /* 0xfffff87801017836 */ /* 0x001fe20000000000 */
[----:B------:R-:W0:Y:S01]  /*0020*/  S2R R2, SR_TID.X ;  /* 0x0000000000027919 */ /* 0x000e220000002100 */
[----:B------:R-:W-:Y:S01]  /*0030*/  ELECT P0, URZ, PT ;  /* 0x00000000003f782f */ /* 0x000fe20003800000 */
[----:B------:R-:W-:Y:S01]  /*0040*/  BSSY B0, `(.L_x_0) ;  /* 0x0000015000007945 */ /* 0x000fe20003800000 */
[--C-:B0-----:R-:W-:Y:S02]  /*0050*/  SHF.R.U32.HI R0, RZ, 0x5, R2.reuse ;  /* 0x00000005ff007819 */ /* 0x101fe40000011602 */
[----:B------:R-:W-:-:S03]  /*0060*/  SHF.R.U32.HI R160, RZ, 0x7, R2 ;  /* 0x00000007ffa07819 */ /* 0x000fc60000011602 */
[----:B------:R-:W0:Y:S04]  /*0070*/  SHFL.IDX PT, R3, R0, RZ, 0x1f ;  /* 0x00001fff00037589 */ /* 0x000e2800000e0000 */
[----:B------:R-:W1:Y:S01]  /*0080*/  SHFL.IDX PT, R2, R160, RZ, 0x1f ;  /* 0x00001fffa0027589 */ /* 0x000e6200000e0000 */
[----:B0-----:R-:W-:Y:S02]  /*0090*/  R2UR UR10, R3 ;  /* 0x00000000030a72ca */ /* 0x001fe400000e0000 */
[----:B-1----:R-:W-:-:S11]  /*00a0*/  R2UR UR5, R2 ;  /* 0x00000000020572ca */ /* 0x002fd600000e0000 */
[----:B------:R-:W-:Y:S02]  /*00b0*/  USHF.R.S32.HI UR4, URZ, 0x1f, UR10 ;  /* 0x0000001f3f047899 */ /* 0x000fe4000801140a */
[----:B------:R-:W-:Y:S02]  /*00c0*/  ISETP.NE.OR P0, PT, RZ, UR10, !P0 ;  /* 0x0000000aff007c0c */ /* 0x000fe4000c705670 */
[----:B------:R-:W-:-:S04]  /*00d0*/  ULEA.HI UR4, UR4, UR10, URZ, 0x2 ;  /* 0x0000000a04047291 */ /* 0x000fc8000f8f103f */
[----:B------:R-:W-:-:S04]  /*00e0*/  ULOP3.LUT UR4, UR4, 0xfffffffc, URZ, 0xc0, !UPT ;  /* 0xfffffffc04047892 */ /* 0x000fc8000f8ec03f */
[----:B------:R-:W-:-:S03]  /*00f0*/  UIADD3 UR10, UR10, -UR4, URZ ;  /* 0x800000040a0a7290 */ /* 0x000fc6000fffe03f */
[----:B------:R-:W-:Y:S09]  /*0100*/  @P0 BRA `(.L_x_1) ;  /* 0x0000000000200947 */ /* 0x000ff20003800000 */
[----:B------:R-:W-:Y:S02]  /*0110*/  ULDC.64 UR6, c[0x0][0x198] ;  /* 0x0000660000067ab9 */ /* 0x000fe40000000a00 */
[----:B------:R-:W-:Y:S02]  /*0120*/  UIADD3 UR8, UP0, UR6, 0xf0, URZ ;  /* 0x000000f006087890 */ /* 0x000fe4000ff1e03f */
[----:B------:R-:W-:Y:S02]  /*0130*/  UIADD3 UR6, UP1, UR6, 0x1f0, URZ ;  /* 0x000001f006067890 */ /* 0x000fe4000ff3e03f */
[----:B------:R-:W-:Y:S02]  /*0140*/  UIADD3.X UR9, URZ, UR7, URZ, UP0, !UPT ;  /* 0x000000073f097290 */ /* 0x000fe400087fe43f */
[----:B------:R-:W-:-:S07]  /*0150*/  UIADD3.X UR7, URZ, UR7, URZ, UP1, !UPT ;  /* 0x000000073f077290 */ /* 0x000fce0008ffe43f */
[----:B------:R0:W-:Y:S02]  /*0160*/  UTMACCTL.PF [UR8] ;  /* 0x00000000080079b9 */ /* 0x0001e40008040000 */
[----:B------:R0:W-:Y:S02]  /*0170*/  UTMACCTL.PF [UR6] ;  /* 0x00000000060079b9 */ /* 0x0001e40008040000 */
[----:B0-----:R-:W-:Y:S01]  /*0180*/  NOP ;  /* 0x0000000000007918 */ /* 0x001fe20000000000 */
.L_x_1:
[----:B------:R-:W-:Y:S05]  /*0190*/  BSYNC B0 ;  /* 0x0000000000007941 */ /* 0x000fea0003800000 */
.L_x_0:
[----:B------:R-:W0:Y:S01]  /*01a0*/  SHFL.IDX PT, R2, R0, RZ, 0x1f ;  /* 0x00001fff00027589 */ /* 0x000e2200000e0000 */
[----:B------:R-:W-:Y:S01]  /*01b0*/  UISETP.NE.AND UP0, UPT, UR10, 0x3, UPT ;  /* 0x000000030a00788c */ /* 0x000fe2000bf05270 */
[----:B------:R-:W-:Y:S01]  /*01c0*/  ISETP.NE.AND P1, PT, RZ, UR5, PT ;  /* 0x00000005ff007c0c */ /* 0x000fe2000bf25270 */
[----:B------:R-:W-:Y:S02]  /*01d0*/  UIADD3 UR18, UR5, -0x1, URZ ;  /* 0xffffffff05127890 */ /* 0x000fe4000fffe03f */
[----:B------:R-:W-:Y:S02]  /*01e0*/  UISETP.EQ.OR UP0, UPT, UR10, URZ, !UP0 ;  /* 0x0000003f0a00728c */ /* 0x000fe4000c702670 */
[----:B------:R-:W-:Y:S02]  /*01f0*/  UISETP.GE.U32.AND UP1, UPT, UR18, 0x2, UPT ;  /* 0x000000021200788c */ /* 0x000fe4000bf26070 */
[----:B------:R-:W-:-:S04]  /*0200*/  UISETP.EQ.AND UP0, UPT, UR5, URZ, UP0 ;  /* 0x0000003f0500728c */ /* 0x000fc80008702270 */
[----:B------:R-:W-:-:S04]  /*0210*/  USEL UR40, URZ, 0x1, !UP0 ;  /* 0x000000013f287887 */ /* 0x000fc8000c000000 */
[----:B------:R-:W-:Y:S01]  /*0220*/  USEL UR40, UR40, 0x2, UP1 ;  /* 0x0000000228287887 */ /* 0x000fe20008800000 */
[----:B0-----:R-:W-:-:S13]  /*0230*/  ISETP.NE.AND P0, PT, R2, RZ, PT ;  /* 0x000000ff0200720c */ /* 0x001fda0003f05270 */
[----:B------:R-:W-:Y:S05]  /*0240*/  @P0 BRA `(.L_x_2) ;  /* 0x0000000000680947 */ /* 0x000fea0003800000 */
[----:B------:R-:W0:Y:S01]  /*0250*/  S2UR UR8, SR_CgaCtaId ;  /* 0x00000000000879c3 */ /* 0x000e220000008800 */
[----:B------:R-:W-:Y:S01]  /*0260*/  UMOV UR4, 0x400 ;  /* 0x0000040000047882 */ /* 0x000fe20000000000 */
[----:B------:R-:W-:Y:S01]  /*0270*/  UMOV UR5, 0x1 ;  /* 0x0000000100057882 */ /* 0x000fe20000000000 */
[----:B------:R-:W-:Y:S01]  /*0280*/  UMOV UR6, 0x100 ;  /* 0x0000010000067882 */ /* 0x000fe20000000000 */
[----:B------:R-:W-:Y:S01]  /*0290*/  ELECT P0, URZ, PT ;  /* 0x00000000003f782f */ /* 0x000fe20003800000 */
[----:B------:R-:W-:-:S04]  /*02a0*/  UIADD3 UR6, -UR6, 0x100000, URZ ;  /* 0x0010000006067890 */ /* 0x000fc8000fffe13f */
[----:B------:R-:W-:Y:S02]  /*02b0*/  USHF.L.U32 UR7, UR6, 0xb, URZ ;  /* 0x0000000b06077899 */ /* 0x000fe4000800063f */
[----:B------:R-:W-:Y:S02]  /*02c0*/  USHF.L.U32 UR6, UR6, 0x1, URZ ;  /* 0x0000000106067899 */ /* 0x000fe4000800063f */
[----:B0-----:R-:W-:Y:S02]  /*02d0*/  ULEA UR8, UR8, UR4, 0x18 ;  /* 0x0000000408087291 */ /* 0x001fe4000f8ec03f */
[----:B------:R-:W-:-:S04]  /*02e0*/  UIADD3 UR4, -UR5, 0x100000, URZ ;  /* 0x0010000005047890 */ /* 0x000fc8000fffe13f */
[----:B------:R-:W-:Y:S02]  /*02f0*/  USHF.L.U32 UR5, UR4, 0xb, URZ ;  /* 0x0000000b04057899 */ /* 0x000fe4000800063f */
[----:B------:R-:W-:Y:S01]  /*0300*/  USHF.L.U32 UR4, UR4, 0x1, URZ ;  /* 0x0000000104047899 */ /* 0x000fe2000800063f */
[----:B------:R-:W0:Y:S11]  /*0310*/  FENCE.VIEW.ASYNC.S ;  /* 0x00000000000073c6 */ /* 0x000e360000000000 */
[----:B0-----:R0:W1:Y:S01]  /*0320*/  SYNCS.EXCH.64 URZ, [UR8], UR4 ;  /* 0x00000004083f75b2 */ /* 0x0010620008000100 */
[----:B------:R0:W2:Y:S01]  /*0330*/  SYNCS.EXCH.64 URZ, [UR8+0x30], UR6 ;  /* 0x00003006083f75b2 */ /* 0x0000a20008000100 */
[----:B------:R0:W3:Y:S01]  /*0340*/  SYNCS.EXCH.64 URZ, [UR8+0x8], UR4 ;  /* 0x00000804083f75b2 */ /* 0x0000e20008000100 */
[----:B------:R0:W4:Y:S01]  /*0350*/  SYNCS.EXCH.64 URZ, [UR8+0x38], UR6 ;  /* 0x00003806083f75b2 */ /* 0x0001220008000100 */
[----:B------:R0:W0:Y:S01]  /*0360*/  SYNCS.EXCH.64 URZ, [UR8+0x10], UR4 ;  /* 0x00001004083f75b2 */ /* 0x0000220008000100 */
[----:B------:R0:W0:Y:S01]  /*0370*/  SYNCS.EXCH.64 URZ, [UR8+0x40], UR6 ;  /* 0x00004006083f75b2 */ /* 0x0000220008000100 */
[----:B------:R0:W0:Y:S01]  /*0380*/  SYNCS.EXCH.64 URZ, [UR8+0x18], UR4 ;  /* 0x00001804083f75b2 */ /* 0x0000220008000100 */
[----:B------:R0:W0:Y:S01]  /*0390*/  SYNCS.EXCH.64 URZ, [UR8+0x48], UR6 ;  /* 0x00004806083f75b2 */ /* 0x0000220008000100 */
[----:B------:R0:W0:Y:S01]  /*03a0*/  SYNCS.EXCH.64 URZ, [UR8+0x20], UR4 ;  /* 0x00002004083f75b2 */ /* 0x0000220008000100 */
[----:B------:R0:W0:Y:S01]  /*03b0*/  SYNCS.EXCH.64 URZ, [UR8+0x50], UR6 ;  /* 0x00005006083f75b2 */ /* 0x0000220008000100 */
[----:B------:R0:W0:Y:S01]  /*03c0*/  SYNCS.EXCH.64 URZ, [UR8+0x28], UR4 ;  /* 0x00002804083f75b2 */ /* 0x0000220008000100 */
[----:B------:R0:W0:Y:S01]  /*03d0*/  SYNCS.EXCH.64 URZ, [UR8+0x58], UR6 ;  /* 0x00005806083f75b2 */ /* 0x0000220008000100 */
[----:B------:R-:W-:Y:S01]  /*03e0*/  NOP ;  /* 0x0000000000007918 */ /* 0x000fe20000000000 */
.L_x_2:
[----:B------:R-:W5:Y:S01]  /*03f0*/  SHFL.IDX PT, R0, R0, RZ, 0x1f ;  /* 0x00001fff00007589 */ /* 0x000f6200000e0000 */
[----:B------:R-:W-:Y:S01]  /*0400*/  ELECT P0, URZ, PT ;  /* 0x00000000003f782f */ /* 0x000fe20003800000 */
[----:B------:R-:W1:Y:S01]  /*0410*/  S2UR UR17, SR_CTAID.Y ;  /* 0x00000000001179c3 */ /* 0x000e620000002600 */
[----:B0-----:R-:W-:Y:S01]  /*0420*/  ULDC UR5, c[0x0][0x65c] ;  /* 0x0001970000057ab9 */ /* 0x001fe20000000800 */
[----:B------:R-:W-:Y:S01]  /*0430*/  UMOV UR12, 0x20 ;  /* 0x00000020000c7882 */ /* 0x000fe20000000000 */
[----:B------:R-:W-:Y:S01]  /*0440*/  UISETP.NE.AND UP2, UPT, UR5, 0x1, UPT ;  /* 0x000000010500788c */ /* 0x000fe2000bf45270 */
[----:B------:R-:W-:Y:S01]  /*0450*/  NOP ;  /* 0x0000000000007918 */ /* 0x000fe20000000000 */
[----:B------:R-:W-:Y:S02]  /*0460*/  NOP ;  /* 0x0000000000007918 */ /* 0x000fe40000000000 */
[----:B------:R-:W-:Y:S01]  /*0470*/  UP2UR UR45, UPR, URZ, 0x4 ;  /* 0x000000043f2d7883 */ /* 0x000fe20008000000 */
[----:B------:R-:W0:Y:S01]  /*0480*/  S2UR UR4, SR_CTAID.X ;  /* 0x00000000000479c3 */ /* 0x000e220000002500 */
[----:B------:R-:W-:-:S02]  /*0490*/  PLOP3.LUT P2, PT, PT, PT, UP2, 0x80, 0x0 ;  /* 0x000000000000781c */ /* 0x000fc40003f4f028 */
[----:B------:R-:W-:Y:S02]  /*04a0*/  PLOP3.LUT P4, PT, PT, PT, UP2, 0x80, 0x0 ;  /* 0x000000000000781c */ /* 0x000fe40003f8f028 */
[----:B------:R-:W-:Y:S01]  /*04b0*/  PLOP3.LUT P3, PT, PT, PT, UP2, 0x80, 0x0 ;  /* 0x000000000000781c */ /* 0x000fe20003f6f028 */
[----:B------:R-:W-:Y:S01]  /*04c0*/  @UP2 ULDC UR14, c[0x0][0x10] ;  /* 0x00000400000e2ab9 */ /* 0x000fe20000000800 */
[----:B------:R-:W-:Y:S01]  /*04d0*/  @UP2 UMOV UR9, URZ ;  /* 0x0000003f00092c82 */ /* 0x000fe20008000000 */
[----:B------:R-:W-:Y:S01]  /*04e0*/  @!UP2 ULDC UR11, c[0x0][0xc] ;  /* 0x00000300000baab9 */ /* 0x000fe20000000800 */
[----:B-----5:R-:W-:Y:S01]  /*04f0*/  ISETP.NE.OR P0, PT, R0, RZ, !P0 ;  /* 0x000000ff0000720c */ /* 0x020fe20004705670 */
[----:B-1----:R-:W-:Y:S02]  /*0500*/  @UP2 UMOV UR7, UR17 ;  /* 0x0000001100072c82 */ /* 0x002fe40008000000 */
[----:B------:R-:W-:Y:S01]  /*0510*/  @UP2 UMOV UR8, UR7 ;  /* 0x0000000700082c82 */ /* 0x000fe20008000000 */
[----:B------:R-:W-:Y:S01]  /*0520*/  @!UP2 UMOV UR7, UR17 ;  /* 0x000000110007ac82 */ /* 0x000fe20008000000 */
[----:B0-----:R-:W-:-:S08]  /*0530*/  @UP2 UIMAD.WIDE.U32 UR14, UR4, UR14, UR8 ;  /* 0x0000000e040e22a5 */ /* 0x001fd0000f8e0008 */
[----:B------:R-:W-:Y:S01]  /*0540*/  VOTEU.ALL UP0, P0 ;  /* 0x00000000003f7886 */ /* 0x000fe20000000000 */
[----:B------:R-:W-:Y:S01]  /*0550*/  VOTEU.ALL UP1, P0 ;  /* 0x00000000003f7886 */ /* 0x000fe20000020000 */
[----:B------:R-:W-:-:S03]  /*0560*/  IMAD.U32 R2, RZ, RZ, UR14 ;  /* 0x0000000eff027e24 */ /* 0x000fc6000f8e00ff */
[----:B------:R-:W0:Y:S01]  /*0570*/  @!UP0 S2UR UR6, SR_CgaCtaId ;  /* 0x00000000000689c3 */ /* 0x000e220000008800 */
[----:B------:R-:W-:Y:S01]  /*0580*/  @!UP0 UMOV UR5, 0x400 ;  /* 0x0000040000058882 */ /* 0x000fe20000000000 */
[----:B------:R-:W-:-:S04]  /*0590*/  @!UP0 UIADD3 UR12, -UR12, 0x100000, URZ ;  /* 0x001000000c0c8890 */ /* 0x000fc8000fffe13f */
[----:B------:R-:W-:Y:S02]  /*05a0*/  @!UP0 USHF.L.U32 UR13, UR12, 0xb, URZ ;  /* 0x0000000b0c0d8899 */ /* 0x000fe4000800063f */
[----:B------:R-:W-:Y:S01]  /*05b0*/  @!UP0 USHF.L.U32 UR12, UR12, 0x1, URZ ;  /* 0x000000010c0c8899 */ /* 0x000fe2000800063f */
[----:B------:R-:W-:Y:S01]  /*05c0*/  IMAD.U32 R3, RZ, RZ, UR15 ;  /* 0x0000000fff037e24 */ /* 0x000fe2000f8e00ff */
[----:B0-----:R-:W-:Y:S01]  /*05d0*/  @!UP0 ULEA UR16, UR6, UR5, 0x18 ;  /* 0x0000000506108291 */ /* 0x001fe2000f8ec03f */
[----:B------:R-:W-:Y:S01]  /*05e0*/  VOTEU.ALL UP0, P0 ;  /* 0x00000000003f7886 */ /* 0x000fe20000000000 */
[----:B------:R-:W-:Y:S01]  /*05f0*/  PLOP3.LUT P0, PT, PT, PT, UP2, 0x80, 0x0 ;  /* 0x000000000000781c */ /* 0x000fe20003f0f028 */
[----:B------:R-:W-:Y:S01]  /*0600*/  UMOV UR5, URZ ;  /* 0x0000003f00057c82 */ /* 0x000fe20008000000 */
[----:B------:R-:W-:Y:S01]  /*0610*/  @UP2 UMOV UR6, URZ ;  /* 0x0000003f00062c82 */ /* 0x000fe20008000000 */
[----:B------:R-:W-:Y:S02]  /*0620*/  @!UP2 UIMAD.WIDE.U32 UR8, UR11, UR7, UR4 ;  /* 0x000000070b08a2a5 */ /* 0x000fe4000f8e0004 */
[----:B------:R-:W-:-:S04]  /*0630*/  @UP2 UIADD3 UR6, UR15, UR6, URZ ;  /* 0x000000060f062290 */ /* 0x000fc8000fffe03f */
[----:B------:R-:W-:Y:S01]  /*0640*/  IMAD.U32 R5, RZ, RZ, UR9 ;  /* 0x00000009ff057e24 */ /* 0x000fe2000f8e00ff */
[----:B------:R-:W0:Y:S02]  /*0650*/  FENCE.VIEW.ASYNC.S ;  /* 0x00000000000073c6 */ /* 0x000e240000000000 */
[----:B0-----:R0:W2:Y:S01]  /*0660*/  @!UP0 SYNCS.EXCH.64 URZ, [UR16+0x70], UR12 ;  /* 0x0000700c103f85b2 */ /* 0x0010a20008000100 */
[----:B------:R-:W-:Y:S01]  /*0670*/  @P2 IMAD.U32 R6, RZ, RZ, UR6 ;  /* 0x00000006ff062e24 */ /* 0x000fe2000f8e00ff */
[----:B------:R-:W-:Y:S01]  /*0680*/  MOV R4, UR8 ;  /* 0x0000000800047c02 */ /* 0x000fe20008000f00 */
[----:B------:R-:W-:Y:S01]  /*0690*/  @!P4 IMAD.MOV.U32 R6, RZ, RZ, R5 ;  /* 0x000000ffff06c224 */ /* 0x000fe200078e0005 */
[----:B------:R-:W-:Y:S01]  /*06a0*/  @P0 MOV R7, R2 ;  /* 0x0000000200070202 */ /* 0x000fe20000000f00 */
[----:B------:R-:W-:Y:S02]  /*06b0*/  IMAD.U32 R2, RZ, RZ, UR8 ;  /* 0x00000008ff027e24 */ /* 0x000fe4000f8e00ff */
[----:B------:R-:W-:Y:S01]  /*06c0*/  IMAD.U32 R3, RZ, RZ, UR9 ;  /* 0x00000009ff037e24 */ /* 0x000fe2000f8e00ff */
[----:B------:R0:W-:Y:S01]  /*06d0*/  STL [R1+0x200], R6 ;  /* 0x0002000601007387 */ /* 0x0001e20000100800 */
[----:B------:R-:W-:-:S05]  /*06e0*/  @!P3 IMAD.MOV.U32 R7, RZ, RZ, R2 ;  /* 0x000000ffff07b224 */ /* 0x000fca00078e0002 */
[----:B------:R0:W-:Y:S01]  /*06f0*/  STL [R1+0x204], R7 ;  /* 0x0002040701007387 */ /* 0x0001e20000100800 */
[----:B------:R0:W2:Y:S01]  /*0700*/  @!UP1 SYNCS.EXCH.64 URZ, [UR16+0x78], UR12 ;  /* 0x0000780c103f95b2 */ /* 0x0000a20008000100 */
[----:B------:R-:W-:Y:S01]  /*0710*/  NOP ;  /* 0x0000000000007918 */ /* 0x000fe20000000000 */
[----:B--234-:R-:W-:Y:S06]  /*0720*/  BAR.SYNC.DEFER_BLOCKING 0x0 ;  /* 0x0000000000007b1d */ /* 0x01cfec0000010000 */
[----:B------:R-:W-:Y:S05]  /*0730*/  @!P1 BRA `(.L_x_3) ;  /* 0x0000019800109947 */ /* 0x000fea0003800000 */
[----:B------:R-:W-:-:S06]  /*0740*/  UISETP.GT.U32.AND UP0, UPT, UR18, 0x1, UPT ;  /* 0x000000011200788c */ /* 0x000fcc000bf04070 */
[----:B------:R-:W-:-:S13]  /*0750*/  PLOP3.LUT P0, PT, PT, PT, UP0, 0x80, 0x0 ;  /* 0x000000000000781c */ /* 0x000fda0003f0f008 */
[----:B0-----:R-:W-:Y:S05]  /*0760*/  @P0 EXIT ;  /* 0x000000000000094d */ /* 0x001fea0003800000 */
[----:B------:R-:W-:Y:S01]  /*0770*/  ULDC.64 UR8, c[0x0][0x650] ;  /* 0x0001940000087ab9 */ /* 0x000fe20000000a00 */
[----:B------:R-:W-:Y:S01]  /*0780*/  UMOV UR41, 0xffffffff ;  /* 0xffffffff00297882 */ /* 0x000fe20000000000 */
[----:B------:R-:W-:Y:S01]  /*0790*/  ISETP.GE.U32.AND P0, PT, R7, UR8, PT ;  /* 0x0000000807007c0c */ /* 0x000fe2000bf06070 */
[----:B------:R-:W-:Y:S01]  /*07a0*/  UMOV UR42, 0xffffffff ;  /* 0xffffffff002a7882 */ /* 0x000fe20000000000 */
[----:B------:R-:W-:Y:S01]  /*07b0*/  UMOV UR43, 0xffffffff ;  /* 0xffffffff002b7882 */ /* 0x000fe20000000000 */
[----:B------:R-:W-:Y:S02]  /*07c0*/  PRMT R0, RZ, 0x7610, R0 ;  /* 0x00007610ff007816 */ /* 0x000fe40000000000 */
[----:B------:R-:W-:-:S13]  /*07d0*/  ISETP.GE.U32.AND.EX P0, PT, R6, UR9, PT, P0 ;  /* 0x0000000906007c0c */ /* 0x000fda000bf06100 */
[----:B------:R-:W-:Y:S05]  /*07e0*/  @P0 BRA `(.L_x_4) ;  /* 0x0000000400800947 */ /* 0x000fea0003800000 */
[----:B------:R-:W-:Y:S01]  /*07f0*/  I2FP.F32.U32 R0, UR4 ;  /* 0x0000000400007c45 */ /* 0x000fe20008201000 */
[----:B------:R-:W-:Y:S01]  /*0800*/  ULDC.64 UR16, c[0x0][0x628] ;  /* 0x00018a0000107ab9 */ /* 0x000fe20000000a00 */
[----:B------:R-:W-:Y:S01]  /*0810*/  ULDC UR6, c[0x0][0x150] ;  /* 0x0000540000067ab9 */ /* 0x000fe20000000800 */
[----:B------:R-:W-:Y:S01]  /*0820*/  ISETP.NE.U32.AND P0, PT, RZ, UR16, PT ;  /* 0x00000010ff007c0c */ /* 0x000fe2000bf05070 */
[----:B------:R-:W-:Y:S01]  /*0830*/  ULDC UR15, c[0x0][0x630] ;  /* 0x00018c00000f7ab9 */ /* 0x000fe20000000800 */
[----:B------:R-:W-:Y:S01]  /*0840*/  FMUL R0, R0, UR6 ;  /* 0x0000000600007c20 */ /* 0x000fe20008400000 */
[----:B------:R-:W-:Y:S01]  /*0850*/  R2UR UR18, R7 ;  /* 0x00000000071272ca */ /* 0x000fe200000e0000 */
[----:B------:R-:W-:Y:S01]  /*0860*/  ULDC UR20, c[0x0][0x154] ;  /* 0x0000550000147ab9 */ /* 0x000fe20000000800 */
[----:B------:R-:W-:Y:S01]  /*0870*/  ISETP.NE.AND.EX P0, PT, RZ, UR17, PT, P0 ;  /* 0x00000011ff007c0c */ /* 0x000fe2000bf05300 */
[----:B------:R0:W1:Y:S01]  /*0880*/  F2I.U32.TRUNC.NTZ R2, R0 ;  /* 0x0000000000027305 */ /* 0x000062000020f000 */
[----:B------:R-:W-:-:S02]  /*0890*/  R2UR UR19, R6 ;  /* 0x00000000061372ca */ /* 0x000fc400000e0000 */
[----:B------:R-:W-:Y:S02]  /*08a0*/  R2UR UR8, R7 ;  /* 0x00000000070872ca */ /* 0x000fe400000e0000 */
[----:B------:R-:W-:-:S07]  /*08b0*/  R2UR UR9, R6 ;  /* 0x00000000060972ca */ /* 0x000fce00000e0000 */
[----:B0-----:R-:W-:Y:S08]  /*08c0*/  @!P0 BRA `(.L_x_5) ;  /* 0x0000000000308947 */ /* 0x001ff00003800000 */
[----:B------:R-:W-:Y:S01]  /*08d0*/  R2UR UR8, R7 ;  /* 0x00000000070872ca */ /* 0x000fe200000e0000 */
[----:B------:R-:W-:Y:S01]  /*08e0*/  ULDC UR6, c[0x0][0x634] ;  /* 0x00018d0000067ab9 */ /* 0x000fe20000000800 */
[----:B------:R-:W-:-:S11]  /*08f0*/  R2UR UR14, R6 ;  /* 0x00000000060e72ca */ /* 0x000fd600000e0000 */
[----:B------:R-:W-:-:S04]  /*0900*/  UIADD3 UR6, UP0, UR8, UR6, URZ ;  /* 0x0000000608067290 */ /* 0x000fc8000ff1e03f */
[----:B------:R-:W-:-:S04]  /*0910*/  UIADD3.X UR14, URZ, UR14, URZ, UP0, !UPT ;  /* 0x0000000e3f0e7290 */ /* 0x000fc800087fe43f */
[----:B------:R-:W-:-:S04]  /*0920*/  UIMAD.WIDE.U32 UR8, UR14, UR16, URZ ;  /* 0x000000100e0872a5 */ /* 0x000fc8000f8e003f */
[----:B------:R-:W-:Y:S02]  /*0930*/  UIMAD.WIDE.U32 UR10, UP0, UR6, UR17, UR8 ;  /* 0x00000011060a72a5 */ /* 0x000fe4000f800008 */
[----:B------:R-:W-:Y:S02]  /*0940*/  UIMAD.WIDE.U32 UR8, UR6, UR16, URZ ;  /* 0x00000010060872a5 */ /* 0x000fe4000f8e003f */
[----:B------:R-:W-:Y:S02]  /*0950*/  UIADD3.X UR13, URZ, URZ, URZ, UP0, !UPT ;  /* 0x0000003f3f0d7290 */ /* 0x000fe400087fe43f */
[----:B------:R-:W-:Y:S01]  /*0960*/  UIADD3 URZ, UP0, UR9, UR10, URZ ;  /* 0x0000000a093f7290 */ /* 0x000fe2000ff1e03f */
[----:B------:R-:W-:-:S03]  /*0970*/  UMOV UR12, UR11 ;  /* 0x0000000b000c7c82 */ /* 0x000fc60008000000 */
[----:B------:R-:W-:-:S12]  /*0980*/  UIMAD.WIDE.U32.X UR8, UR14, UR17, UR12, UP0 ;  /* 0x000000110e0872a5 */ /* 0x000fd800080e040c */
.L_x_5:
[----:B------:R-:W-:Y:S01]  /*0990*/  USHF.R.U64 UR43, UR8, UR15, UR9 ;  /* 0x0000000f082b7299 */ /* 0x000fe20008001209 */
[----:B------:R-:W-:Y:S01]  /*09a0*/  I2FP.F32.U32 R0, UR7 ;  /* 0x0000000700007c45 */ /* 0x000fe20008201000 */
[----:B------:R-:W-:Y:S01]  /*09b0*/  USHF.R.U32.HI UR5, URZ, UR15, UR9 ;  /* 0x0000000f3f057299 */ /* 0x000fe20008011609 */
[----:B-1----:R-:W-:Y:S01]  /*09c0*/  R2UR UR12, R2 ;  /* 0x00000000020c72ca */ /* 0x002fe200000e0000 */
[----:B------:R-:W-:Y:S02]  /*09d0*/  UIADD3 UR6, UP0, URZ, -UR43, URZ ;  /* 0x8000002b3f067290 */ /* 0x000fe4000ff1e03f */
[----:B------:R-:W-:Y:S01]  /*09e0*/  FMUL R0, R0, UR20 ;  /* 0x0000001400007c20 */ /* 0x000fe20008400000 */
[----:B------:R-:W-:Y:S01]  /*09f0*/  ULDC.64 UR8, c[0x0][0x620] ;  /* 0x0001880000087ab9 */ /* 0x000fe20000000a00 */
[----:B------:R-:W-:Y:S01]  /*0a00*/  UIADD3.X UR5, URZ, ~UR5, URZ, UP0, !UPT ;  /* 0x800000053f057290 */ /* 0x000fe200087fe43f */
[----:B------:R-:W-:Y:S01]  /*0a10*/  UMOV UR10, UR18 ;  /* 0x00000012000a7c82 */ /* 0x000fe20008000000 */
[----:B------:R-:W-:-:S02]  /*0a20*/  UMOV UR11, UR19 ;  /* 0x00000013000b7c82 */ /* 0x000fc40008000000 */
[----:B------:R-:W-:Y:S01]  /*0a30*/  UIMAD UR5, UR5, UR8, URZ ;  /* 0x00000008050572a4 */ /* 0x000fe2000f8e023f */
[----:B------:R-:W0:Y:S01]  /*0a40*/  F2I.U32.TRUNC.NTZ R0, R0 ;  /* 0x0000000000007305 */ /* 0x000e22000020f000 */
[----:B------:R-:W-:Y:S02]  /*0a50*/  UIMAD.WIDE.U32 UR10, UR6, UR8, UR10 ;  /* 0x00000008060a72a5 */ /* 0x000fe4000f8e000a */
[----:B------:R-:W-:Y:S01]  /*0a60*/  UIMAD UR6, UR6, UR9, UR5 ;  /* 0x00000009060672a4 */ /* 0x000fe2000f8e0205 */
[----:B------:R-:W-:Y:S01]  /*0a70*/  ULDC UR21, c[0x0][0x658] ;  /* 0x0001960000157ab9 */ /* 0x000fe20000000800 */
[----:B------:R-:W-:Y:S02]  /*0a80*/  UMOV UR19, 0xffffffff ;  /* 0xffffffff00137882 */ /* 0x000fe40000000000 */
[----:B------:R-:W-:Y:S01]  /*0a90*/  UIADD3 UR6, UR11, UR6, URZ ;  /* 0x000000060b067290 */ /* 0x000fe2000fffe03f */
[----:B------:R-:W-:Y:S01]  /*0aa0*/  ULDC UR15, c[0x0][0x618] ;  /* 0x00018600000f7ab9 */ /* 0x000fe20000000800 */
[----:B------:R-:W-:Y:S01]  /*0ab0*/  ULDC.64 UR8, c[0x0][0x640] ;  /* 0x0001900000087ab9 */ /* 0x000fe20000000a00 */
[----:B------:R-:W-:Y:S01]  /*0ac0*/  USHF.L.U32 UR11, UR19, UR21, URZ ;  /* 0x00000015130b7299 */ /* 0x000fe2000800063f */
[----:B------:R-:W-:Y:S01]  /*0ad0*/  ISETP.NE.U32.AND P0, PT, RZ, UR8, PT ;  /* 0x00000008ff007c0c */ /* 0x000fe2000bf05070 */
[----:B------:R-:W-:-:S02]  /*0ae0*/  USHF.R.U64 UR19, UR10, UR15, UR6 ;  /* 0x0000000f0a137299 */ /* 0x000fc40008001206 */
[----:B------:R-:W-:Y:S01]  /*0af0*/  USHF.R.U32.HI UR10, URZ, UR15, UR6 ;  /* 0x0000000f3f0a7299 */ /* 0x000fe20008011606 */
[----:B0-----:R-:W-:Y:S01]  /*0b00*/  R2UR UR14, R0 ;  /* 0x00000000000e72ca */ /* 0x001fe200000e0000 */
[----:B------:R-:W-:Y:S01]  /*0b10*/  ULDC UR17, c[0x0][0x608] ;  /* 0x0001820000117ab9 */ /* 0x000fe20000000800 */
[----:B------:R-:W-:Y:S01]  /*0b20*/  ISETP.NE.AND.EX P0, PT, RZ, UR9, PT, P0 ;  /* 0x00000009ff007c0c */ /* 0x000fe2000bf05300 */
[----:B------:R-:W-:Y:S02]  /*0b30*/  USHF.R.U64 UR23, UR19, UR17, UR10 ;  /* 0x0000001113177299 */ /* 0x000fe4000800120a */
[----:B------:R-:W-:Y:S01]  /*0b40*/  USHF.R.U32.HI UR10, URZ, UR17, UR10 ;  /* 0x000000113f0a7299 */ /* 0x000fe2000801160a */
[----:B------:R-:W-:Y:S01]  /*0b50*/  UMOV UR16, 0x1 ;  /* 0x0000000100107882 */ /* 0x000fe20000000000 */
[----:B------:R-:W-:Y:S02]  /*0b60*/  UIADD3 UR12, -UR12, URZ, URZ ;  /* 0x0000003f0c0c7290 */ /* 0x000fe4000fffe13f */
[----:B------:R-:W-:-:S02]  /*0b70*/  USHF.R.U64 UR24, UR23, UR21, UR10 ;  /* 0x0000001517187299 */ /* 0x000fc4000800120a */
[----:B------:R-:W-:Y:S01]  /*0b80*/  USHF.L.U32 UR6, UR16, UR21, URZ ;  /* 0x0000001510067299 */ /* 0x000fe2000800063f */
[----:B------:R-:W-:Y:S01]  /*0b90*/  ULDC UR13, c[0x0][0x144] ;  /* 0x00005100000d7ab9 */ /* 0x000fe20000000800 */
[----:B------:R-:W-:Y:S01]  /*0ba0*/  ULDC UR5, c[0x0][0x600] ;  /* 0x0001800000057ab9 */ /* 0x000fe20000000800 */
[----:B------:R-:W-:Y:S02]  /*0bb0*/  ULOP3.LUT UR16, URZ, UR11, URZ, 0x33, !UPT ;  /* 0x0000000b3f107292 */ /* 0x000fe4000f8e333f */
[----:B------:R-:W-:Y:S02]  /*0bc0*/  USHF.R.U32.HI UR11, URZ, UR21, UR10 ;  /* 0x000000153f0b7299 */ /* 0x000fe4000801160a */
[----:B------:R-:W-:Y:S02]  /*0bd0*/  UIADD3 UR18, UR5, -0x1, URZ ;  /* 0xffffffff05127890 */ /* 0x000fe4000fffe03f */
[----:B------:R-:W-:Y:S02]  /*0be0*/  UIADD3 UR20, -UR14, URZ, URZ ;  /* 0x0000003f0e147290 */ /* 0x000fe4000fffe13f */
[----:B------:R-:W-:Y:S01]  /*0bf0*/  UIMAD UR4, UR13, UR12, UR4 ;  /* 0x0000000c0d0472a4 */ /* 0x000fe2000f8e0204 */
[----:B------:R-:W-:Y:S01]  /*0c00*/  ULDC UR25, c[0x0][0x148] ;  /* 0x0000520000197ab9 */ /* 0x000fe20000000800 */
[----:B------:R-:W-:Y:S01]  /*0c10*/  ULDC UR21, c[0x0][0x648] ;  /* 0x0001920000157ab9 */ /* 0x000fe20000000800 */
[----:B------:R-:W-:Y:S01]  /*0c20*/  ULDC UR22, c[0x0][0x638] ;  /* 0x00018e0000167ab9 */ /* 0x000fe20000000800 */
[----:B------:R-:W-:Y:S01]  /*0c30*/  UMOV UR10, UR24 ;  /* 0x00000018000a7c82 */ /* 0x000fe20008000000 */
[----:B------:R-:W-:Y:S07]  /*0c40*/  @!P0 BRA `(.L_x_6) ;  /* 0x0000000000308947 */ /* 0x000fee0003800000 */
[----:B------:R-:W-:Y:S02]  /*0c50*/  ULDC UR14, c[0x0][0x64c] ;  /* 0x00019300000e7ab9 */ /* 0x000fe40000000800 */
        /* <DEDUP_REMOVED lines=8> */
[----:B------:R-:W-:-:S07]  /*0ce0*/  UIMAD.WIDE.U32.X UR8, UR17, UR9, UR14, UP0 ;  /* 0x00000009110872a5 */ /* 0x000fce00080e040e */
[----:B------:R-:W-:Y:S01]  /*0cf0*/  UMOV UR10, UR8 ;  /* 0x00000008000a7c82 */ /* 0x000fe20008000000 */
[----:B------:R-:W-:-:S05]  /*0d00*/  UMOV UR11, UR9 ;  /* 0x00000009000b7c82 */ /* 0x000fca0008000000 */
.L_x_6:
[----:B------:R-:W-:Y:S01]  /*0d10*/  UISETP.NE.AND UP0, UPT, UR45, URZ, UPT ;  /* 0x0000003f2d00728c */ /* 0x000fe2000bf05270 */
[----:B------:R-:W-:Y:S01]  /*0d20*/  MOV R0, 0x1 ;  /* 0x0000000100007802 */ /* 0x000fe20000000f00 */
[----:B------:R-:W-:Y:S02]  /*0d30*/  USHF.R.U64 UR8, UR10, UR21, UR11 ;  /* 0x000000150a087299 */ /* 0x000fe4000800120b */
[----:B------:R-:W-:Y:S02]  /*0d40*/  ULOP3.LUT UR16, UR23, UR16, URZ, 0xc0, !UPT ;  /* 0x0000001017107292 */ /* 0x000fe4000f8ec03f */
[----:B------:R-:W-:Y:S02]  /*0d50*/  ULOP3.LUT UR18, UR19, UR18, URZ, 0xc0, !UPT ;  /* 0x0000001213127292 */ /* 0x000fe4000f8ec03f */
[----:B------:R-:W-:-:S03]  /*0d60*/  UIMAD UR16, UR6, UR8, UR16 ;  /* 0x00000008061072a4 */ /* 0x000fc6000f8e0210 */
[----:B------:R-:W-:Y:S02]  /*0d70*/  @UP0 UIMAD UR4, UR25, UR20, UR7 ;  /* 0x00000014190402a4 */ /* 0x000fe4000f8e0207 */
[----:B------:R-:W-:-:S04]  /*0d80*/  UIADD3 UR7, -UR8, URZ, URZ ;  /* 0x0000003f08077290 */ /* 0x000fc8000fffe13f */
[----:B------:R-:W-:-:S03]  /*0d90*/  UIMAD UR6, UR7, UR22, UR24 ;  /* 0x00000016070672a4 */ /* 0x000fc6000f8e0218 */
[----:B------:R-:W-:Y:S01]  /*0da0*/  ULDC UR7, c[0x0][0x610] ;  /* 0x0001840000077ab9 */ /* 0x000fe20000000800 */
[----:B------:R-:W-:Y:S02]  /*0db0*/  UIMAD UR6, UR6, UR5, UR18 ;  /* 0x00000005060672a4 */ /* 0x000fe4000f8e0212 */
[----:B------:R-:W-:-:S04]  /*0dc0*/  UIMAD UR4, UR16, UR7, UR4 ;  /* 0x00000007100472a4 */ /* 0x000fc8000f8e0204 */
[----:B------:R-:W-:Y:S02]  /*0dd0*/  USEL UR42, UR6, UR4, !UP0 ;  /* 0x00000004062a7287 */ /* 0x000fe4000c000000 */
[----:B------:R-:W-:-:S12]  /*0de0*/  USEL UR41, UR4, UR6, !UP0 ;  /* 0x0000000604297287 */ /* 0x000fd8000c000000 */
.L_x_4:
[----:B------:R-:W-:-:S08]  /*0df0*/  NOP ;  /* 0x0000000000007918 */ /* 0x000fd00000000000 */
[----:B------:R-:W0:Y:S02]  /*0e00*/  USETMAXREG.TRY_ALLOC.CTAPOOL UP0, 0xf0 ;  /* 0x000000f0000079c8 */ /* 0x000e240008000600 */
[----:B0-----:R-:W-:-:S13]  /*0e10*/  PLOP3.LUT P0, PT, PT, PT, UP0, 0x80, 0x0 ;  /* 0x000000000000781c */ /* 0x001fda0003f0f008 */
[----:B------:R-:W-:Y:S05]  /*0e20*/  @!P0 BRA `(.L_x_4) ;  /* 0xfffffffc00f08947 */ /* 0x000fea000383ffff */
[----:B------:R-:W-:Y:S01]  /*0e30*/  ULDC.64 UR4, c[0x0][0x598] ;  /* 0x0001660000047ab9 */ /* 0x000fe20000000a00 */
[----:B------:R-:W-:Y:S01]  /*0e40*/  ULDC.64 UR36, c[0x0][0x208] ;  /* 0x0000820000247ab9 */ /* 0x000fe20000000a00 */
[----:B------:R-:W-:-:S04]  /*0e50*/  ISETP.NE.U32.AND P0, PT, RZ, UR4, PT ;  /* 0x00000004ff007c0c */ /* 0x000fc8000bf05070 */
[----:B------:R-:W-:-:S13]  /*0e60*/  ISETP.NE.AND.EX P0, PT, RZ, UR5, PT, P0 ;  /* 0x00000005ff007c0c */ /* 0x000fda000bf05300 */
[----:B------:R-:W-:Y:S05]  /*0e70*/  @!P0 BRA `(.L_x_7) ;  /* 0x00000000001c8947 */ /* 0x000fea0003800000 */
[----:B------:R-:W0:Y:S02]  /*0e80*/  LDC.64 R2, c[0x0][0x598] ;  /* 0x00016600ff027b82 */ /* 0x000e240000000a00 */
[----:B0-----:R-:W2:Y:S02]  /*0e90*/  LDG.E.64 R2, desc[UR36][R2.64] ;  /* 0x0000002402027981 */ /* 0x001ea4000c1e1b00 */
[----:B--2---:R-:W-:-:S04]  /*0ea0*/  ISETP.NE.U32.AND P0, PT, R2, RZ, PT ;  /* 0x000000ff0200720c */ /* 0x004fc80003f05070 */
[----:B------:R-:W-:-:S13]  /*0eb0*/  ISETP.NE.AND.EX P0, PT, R3, RZ, PT, P0 ;  /* 0x000000ff0300720c */ /* 0x000fda0003f05300 */
[----:B------:R-:W-:Y:S05]  /*0ec0*/  @!P0 BRA `(.L_x_7) ;  /* 0x0000000000088947 */ /* 0x000fea0003800000 */
[----:B------:R0:W5:Y:S01]  /*0ed0*/  LD.E R2, desc[UR36][R2.64] ;  /* 0x0000002402027980 */ /* 0x000162000c101900 */
[----:B------:R-:W-:Y:S05]  /*0ee0*/  BRA `(.L_x_8) ;  /* 0x0000000000247947 */ /* 0x000fea0003800000 */
.L_x_7:
[----:B------:R-:W-:Y:S02]  /*0ef0*/  ULDC.64 UR4, c[0x0][0x588] ;  /* 0x0001620000047ab9 */ /* 0x000fe40000000a00 */
[----:B------:R-:W-:-:S04]  /*0f00*/  ISETP.NE.U32.AND P0, PT, RZ, UR4, PT ;  /* 0x00000004ff007c0c */ /* 0x000fc8000bf05070 */
[----:B------:R-:W-:-:S13]  /*0f10*/  ISETP.NE.AND.EX P0, PT, RZ, UR5, PT, P0 ;  /* 0x00000005ff007c0c */ /* 0x000fda000bf05300 */
[----:B------:R-:W-:Y:S05]  /*0f20*/  @!P0 BRA `(.L_x_9) ;  /* 0x00000000000c8947 */ /* 0x000fea0003800000 */
[----:B------:R-:W0:Y:S02]  /*0f30*/  LDC.64 R2, c[0x0][0x588] ;  /* 0x00016200ff027b82 */ /* 0x000e240000000a00 */
[----:B0-----:R1:W5:Y:S01]  /*0f40*/  LDG.E R2, desc[UR36][R2.64] ;  /* 0x0000002402027981 */ /* 0x001362000c1e1900 */
[----:B------:R-:W-:Y:S05]  /*0f50*/  BRA `(.L_x_8) ;  /* 0x0000000000087947 */ /* 0x000fea0003800000 */
.L_x_9:
[----:B------:R-:W-:Y:S02]  /*0f60*/  ULDC UR4, c[0x0][0x580] ;  /* 0x0001600000047ab9 */ /* 0x000fe40000000800 */
[----:B------:R-:W-:-:S07]  /*0f70*/  IMAD.U32 R2, RZ, RZ, UR4 ;  /* 0x00000004ff027e24 */ /* 0x000fce000f8e00ff */
.L_x_8:
[----:B------:R-:W-:Y:S02]  /*0f80*/  ULDC.64 UR4, c[0x0][0x5a0] ;  /* 0x0001680000047ab9 */ /* 0x000fe40000000a00 */
[----:B------:R-:W-:-:S04]  /*0f90*/  ISETP.NE.U32.AND P0, PT, RZ, UR4, PT ;  /* 0x00000004ff007c0c */ /* 0x000fc8000bf05070 */
[----:B------:R-:W-:-:S13]  /*0fa0*/  ISETP.NE.AND.EX P0, PT, RZ, UR5, PT, P0 ;  /* 0x00000005ff007c0c */ /* 0x000fda000bf05300 */
[----:B------:R-:W-:Y:S05]  /*0fb0*/  @!P0 BRA `(.L_x_10) ;  /* 0x00000000001c8947 */ /* 0x000fea0003800000 */
[----:B------:R-:W2:Y:S02]  /*0fc0*/  LDC.64 R4, c[0x0][0x5a0] ;  /* 0x00016800ff047b82 */ /* 0x000ea40000000a00 */
[----:B--2---:R-:W2:Y:S02]  /*0fd0*/  LDG.E.64 R4, desc[UR36][R4.64] ;  /* 0x0000002404047981 */ /* 0x004ea4000c1e1b00 */
[----:B--2---:R-:W-:-:S04]  /*0fe0*/  ISETP.NE.U32.AND P0, PT, R4, RZ, PT ;  /* 0x000000ff0400720c */ /* 0x004fc80003f05070 */
[----:B------:R-:W-:-:S13]  /*0ff0*/  ISETP.NE.AND.EX P0, PT, R5, RZ, PT, P0 ;  /* 0x000000ff0500720c */ /* 0x000fda0003f05300 */
[----:B------:R-:W-:Y:S05]  /*1000*/  @!P0 BRA `(.L_x_10) ;  /* 0x0000000000088947 */ /* 0x000fea0003800000 */
[----:B------:R2:W5:Y:S01]  /*1010*/  LD.E R16, desc[UR36][R4.64] ;  /* 0x0000002404107980 */ /* 0x000562000c101900 */
[----:B------:R-:W-:Y:S05]  /*1020*/  BRA `(.L_x_11) ;  /* 0x0000000000247947 */ /* 0x000fea0003800000 */
.L_x_10:
[----:B------:R-:W-:Y:S02]  /*1030*/  ULDC.64 UR4, c[0x0][0x590] ;  /* 0x0001640000047ab9 */ /* 0x000fe40000000a00 */
[----:B------:R-:W-:-:S04]  /*1040*/  ISETP.NE.U32.AND P0, PT, RZ, UR4, PT ;  /* 0x00000004ff007c0c */ /* 0x000fc8000bf05070 */
[----:B------:R-:W-:-:S13]  /*1050*/  ISETP.NE.AND.EX P0, PT, RZ, UR5, PT, P0 ;  /* 0x00000005ff007c0c */ /* 0x000fda000bf05300 */
[----:B------:R-:W-:Y:S05]  /*1060*/  @!P0 BRA `(.L_x_12) ;  /* 0x00000000000c8947 */ /* 0x000fea0003800000 */
[----:B------:R-:W2:Y:S02]  /*1070*/  LDC.64 R16, c[0x0][0x590] ;  /* 0x00016400ff107b82 */ /* 0x000ea40000000a00 */
[----:B--2---:R3:W5:Y:S01]  /*1080*/  LDG.E R16, desc[UR36][R16.64] ;  /* 0x0000002410107981 */ /* 0x004762000c1e1900 */
[----:B------:R-:W-:Y:S05]  /*1090*/  BRA `(.L_x_11) ;  /* 0x0000000000087947 */ /* 0x000fea0003800000 */
.L_x_12:
[----:B------:R-:W-:Y:S02]  /*10a0*/  ULDC UR4, c[0x0][0x584] ;  /* 0x0001610000047ab9 */ /* 0x000fe40000000800 */
[----:B------:R-:W-:-:S07]  /*10b0*/  IMAD.U32 R16, RZ, RZ, UR4 ;  /* 0x00000004ff107e24 */ /* 0x000fce000f8e00ff */
.L_x_11:
[----:B------:R-:W-:-:S13]  /*10c0*/  LOP3.LUT P0, RZ, R0, 0xff, RZ, 0xc0, !PT ;  /* 0x000000ff00ff7812 */ /* 0x000fda000780c0ff */
[----:B------:R-:W-:Y:S05]  /*10d0*/  @!P0 EXIT ;  /* 0x000000000000894d */ /* 0x000fea0003800000 */
[----:B------:R-:W-:Y:S01]  /*10e0*/  ULDC UR4, c[0x0][0x28c] ;  /* 0x0000a30000047ab9 */ /* 0x000fe20000000800 */
[----:B------:R-:W-:Y:S01]  /*10f0*/  UMOV UR38, URZ ;  /* 0x0000003f00267c82 */ /* 0x000fe20008000000 */
[----:B------:R-:W-:Y:S01]  /*1100*/  UIADD3 UR4, UR4, 0x3f, URZ ;  /* 0x0000003f04047890 */ /* 0x000fe2000fffe03f */
[----:B------:R-:W-:-:S03]  /*1110*/  UMOV UR39, URZ ;  /* 0x0000003f00277c82 */ /* 0x000fc60008000000 */
[----:B------:R-:W-:-:S04]  /*1120*/  USHF.R.S32.HI UR5, URZ, 0x1f, UR4 ;  /* 0x0000001f3f057899 */ /* 0x000fc80008011404 */
[----:B------:R-:W-:-:S04]  /*1130*/  ULEA.HI UR5, UR5, UR4, URZ, 0x6 ;  /* 0x0000000405057291 */ /* 0x000fc8000f8f303f */
[----:B------:R-:W-:-:S12]  /*1140*/  USHF.R.S32.HI UR44, URZ, 0x6, UR5 ;  /* 0x000000063f2c7899 */ /* 0x000fd80008011405 */
.L_x_540:
[----:B------:R-:W4:Y:S01]  /*1150*/  S2R R0, SR_TID.X ;  /* 0x0000000000007919 */ /* 0x000f220000002100 */
[----:B------:R-:W0:Y:S01]  /*1160*/  S2UR UR6, SR_CgaCtaId ;  /* 0x00000000000679c3 */ /* 0x000e220000008800 */
[----:B------:R-:W-:Y:S02]  /*1170*/  UMOV UR46, 0x400 ;  /* 0x00000400002e7882 */ /* 0x000fe40000000000 */
[----:B0-----:R-:W-:Y:S01]  /*1180*/  ULEA UR46, UR6, UR46, 0x18 ;  /* 0x0000002e062e7291 */ /* 0x001fe2000f8ec03f */
[----:B----4-:R-:W-:-:S04]  /*1190*/  LOP3.LUT R0, R0, 0x80, RZ, 0xc0, !PT ;  /* 0x0000008000007812 */ /* 0x010fc800078ec0ff */
[----:B------:R-:W-:-:S06]  /*11a0*/  SHF.R.U32.HI R0, RZ, 0x7, R0 ;  /* 0x00000007ff007819 */ /* 0x000fcc0000011600 */
[----:B------:R-:W0:Y:S02]  /*11b0*/  SHFL.IDX PT, R0, R0, RZ, 0x1f ;  /* 0x00001fff00007589 */ /* 0x000e2400000e0000 */
[----:B0-----:R-:W-:-:S13]  /*11c0*/  R2UR UR4, R0 ;  /* 0x00000000000472ca */ /* 0x001fda00000e0000 */
[----:B------:R-:W-:-:S04]  /*11d0*/  ULEA.HI UR5, UR4, UR4, URZ, 0x1 ;  /* 0x0000000404057291 */ /* 0x000fc8000f8f083f */
[----:B------:R-:W-:-:S04]  /*11e0*/  ULOP3.LUT UR5, UR5, 0x7fffe, URZ, 0xc0, !UPT ;  /* 0x0007fffe05057892 */ /* 0x000fc8000f8ec03f */
[----:B------:R-:W-:-:S03]  /*11f0*/  UIADD3 UR5, UR4, -UR5, URZ ;  /* 0x8000000504057290 */ /* 0x000fc6000fffe03f */
[----:B------:R-:W-:Y:S01]  /*1200*/  ULDC UR4, c[0x0][0x28c] ;  /* 0x0000a30000047ab9 */ /* 0x000fe20000000800 */
[----:B------:R-:W-:Y:S01]  /*1210*/  ULEA UR5, UR5, UR46, 0xd ;  /* 0x0000002e05057291 */ /* 0x000fe2000f8e683f */
[----:B------:R-:W-:-:S03]  /*1220*/  ISETP.LT.AND P0, PT, RZ, UR4, PT ;  /* 0x00000004ff007c0c */ /* 0x000fc6000bf01270 */
[----:B------:R-:W-:-:S04]  /*1230*/  UIADD3 UR5, UR5, 0x180, URZ ;  /* 0x0000018005057890 */ /* 0x000fc8000fffe03f */
[----:B------:R-:W-:-:S04]  /*1240*/  USHF.R.U32.HI UR5, URZ, 0x4, UR5 ;  /* 0x000000043f057899 */ /* 0x000fc80008011605 */
[----:B------:R-:W-:Y:S02]  /*1250*/  ULOP3.LUT UR47, UR5, 0x3fff, URZ, 0xc0, !UPT ;  /* 0x00003fff052f7892 */ /* 0x000fe4000f8ec03f */
[----:B-1-3--:R-:W-:Y:S10]  /*1260*/  @P0 BRA `(.L_x_13) ;  /* 0x0000000000400947 */ /* 0x00aff40003800000 */
[----:B------:R-:W-:Y:S01]  /*1270*/  MOV R0, 0x0 ;  /* 0x0000000000007802 */ /* 0x000fe20000000f00 */
[----:B------:R-:W-:Y:S01]  /*1280*/  ULDC.64 UR4, c[0x4][0x68] ;  /* 0x01001a0000047ab9 */ /* 0x000fe20000000a00 */
[----:B------:R-:W-:Y:S01]  /*1290*/  ULDC.64 UR6, c[0x4][0x8] ;  /* 0x0100020000067ab9 */ /* 0x000fe20000000a00 */
[----:B--2---:R-:W-:Y:S01]  /*12a0*/  IMAD.U32 R4, RZ, RZ, UR4 ;  /* 0x00000004ff047e24 */ /* 0x004fe2000f8e00ff */
[----:B------:R0:W2:Y:S01]  /*12b0*/  LDC.64 R14, c[0x4][R0] ;  /* 0x01000000000e7b82 */ /* 0x0000a20000000a00 */
[----:B------:R-:W-:Y:S01]  /*12c0*/  MOV R5, UR5 ;  /* 0x0000000500057c02 */ /* 0x000fe20008000f00 */
[----:B------:R-:W-:Y:S01]  /*12d0*/  ULDC.64 UR4, c[0x4][0x70] ;  /* 0x01001c0000047ab9 */ /* 0x000fe20000000a00 */
[----:B------:R-:W-:Y:S01]  /*12e0*/  IMAD.U32 R10, RZ, RZ, UR6 ;  /* 0x00000006ff0a7e24 */ /* 0x000fe2000f8e00ff */
[----:B------:R-:W-:Y:S01]  /*12f0*/  MOV R11, UR7 ;  /* 0x00000007000b7c02 */ /* 0x000fe20008000f00 */
[----:B------:R-:W-:Y:S02]  /*1300*/  IMAD.U32 R6, RZ, RZ, UR4 ;  /* 0x00000004ff067e24 */ /* 0x000fe4000f8e00ff */
[----:B------:R-:W-:-:S02]  /*1310*/  IMAD.U32 R7, RZ, RZ, UR5 ;  /* 0x00000005ff077e24 */ /* 0x000fc4000f8e00ff */
[----:B------:R-:W-:Y:S02]  /*1320*/  IMAD.MOV.U32 R8, RZ, RZ, 0x1e1 ;  /* 0x000001e1ff087424 */ /* 0x000fe400078e00ff */
[----:B------:R-:W-:Y:S02]  /*1330*/  IMAD.MOV.U32 R12, RZ, RZ, 0x1 ;  /* 0x00000001ff0c7424 */ /* 0x000fe400078e00ff */
[----:B0-----:R-:W-:-:S07]  /*1340*/  IMAD.MOV.U32 R13, RZ, RZ, RZ ;  /* 0x000000ffff0d7224 */ /* 0x001fce00078e00ff */
[----:B------:R-:W-:-:S07]  /*1350*/  LEPC R20, `(.L_x_13) ;  /* 0x000000001014794e */ /* 0x000fce0000000000 */
[----:B-123-5:R-:W-:Y:S05]  /*1360*/  CALL.ABS.NOINC R14 ;  /* 0x000000000e007343 */ /* 0x02efea0003c00000 */
.L_x_13:
[----:B------:R-:W-:-:S06]  /*1370*/  ULOP3.LUT UR4, UR40, 0x1, URZ, 0xfc, !UPT ;  /* 0x0000000128047892 */ /* 0x000fcc000f8efc3f */
[----:B------:R-:W-:-:S04]  /*1380*/  MOV R0, UR4 ;  /* 0x0000000400007c02 */ /* 0x000fc80008000f00 */
[----:B------:R-:W-:-:S13]  /*1390*/  ISETP.NE.AND P0, PT, R0, 0x3, PT ;  /* 0x000000030000780c */ /* 0x000fda0003f05270 */
[----:B------:R-:W-:Y:S05]  /*13a0*/  @!P0 BRA `(.L_x_14) ;  /* 0x0000000000048947 */ /* 0x000fea0003800000 */
[----:B------:R-:W-:Y:S01]  /*13b0*/  BPT.TRAP 0x1 ;  /* 0x000000040000795c */ /* 0x000fe20000300000 */
.L_x_14:
[----:B-1----:R-:W-:Y:S02]  /*13c0*/  IMAD.U32 R3, RZ, RZ, UR39 ;  /* 0x00000027ff037e24 */ /* 0x002fe4000f8e00ff */
[----:B------:R-:W-:-:S03]  /*13d0*/  IMAD.U32 R0, RZ, RZ, UR38 ;  /* 0x00000026ff007e24 */ /* 0x000fc6000f8e00ff */
[----:B------:R-:W-:Y:S02]  /*13e0*/  LEA R3, R3, UR46, 0x3 ;  /* 0x0000002e03037c11 */ /* 0x000fe4000f8e18ff */
[----:B------:R-:W-:-:S04]  /*13f0*/  SHF.L.U32 R0, R0, 0x1f, RZ ;  /* 0x0000001f00007819 */ /* 0x000fc800000006ff */
[----:B------:R0:W1:Y:S01]  /*1400*/  SYNCS.PHASECHK.TRANS64.TRYWAIT P1, [R3+URZ], R0 ;  /* 0x00000000030075a7 */ /* 0x000062000802017f */
[----:B------:R-:W-:Y:S05]  /*1410*/  @!P0 BRA `(.L_x_15) ;  /* 0x0000000000048947 */ /* 0x000fea0003800000 */
[----:B------:R-:W-:Y:S01]  /*1420*/  BPT.TRAP 0x1 ;  /* 0x000000040000795c */ /* 0x000fe20000300000 */
.L_x_15:
[----:B-1----:R-:W-:Y:S05]  /*1430*/  @P1 BRA `(.L_x_16) ;  /* 0x0000000000081947 */ /* 0x002fea0003800000 */
[----:B------:R-:W1:Y:S02]  /*1440*/  SYNCS.PHASECHK.TRANS64.TRYWAIT P1, [R3+URZ], R0 ;  /* 0x00000000030075a7 */ /* 0x000e64000802017f */
[----:B-1----:R-:W-:Y:S05]  /*1450*/  @!P1 BRA `(.L_x_17) ;  /* 0x000001a400049947 */ /* 0x002fea0003800000 */
.L_x_16:
[----:B------:R-:W-:-:S04]  /*1460*/  UISETP.LT.AND UP0, UPT, UR44, 0x1, UPT ;  /* 0x000000012c00788c */ /* 0x000fc8000bf01270 */
[----:B------:R-:W-:-:S04]  /*1470*/  USEL UR4, UR44, 0x1, UP0 ;  /* 0x000000012c047887 */ /* 0x000fc80008000000 */
[----:B------:R-:W-:-:S06]  /*1480*/  UIADD3 UR4, UR44, -UR4, URZ ;  /* 0x800000042c047290 */ /* 0x000fcc000fffe03f */
[----:B01----:R-:W-:Y:S01]  /*1490*/  IMAD.U32 R0, RZ, RZ, UR4 ;  /* 0x00000004ff007e24 */ /* 0x003fe2000f8e00ff */
[----:B------:R-:W-:Y:S01]  /*14a0*/  MOV R3, UR4 ;  /* 0x0000000400037c02 */ /* 0x000fe20008000f00 */
[----:B------:R-:W-:Y:S05]  /*14b0*/  WARPSYNC.ALL ;  /* 0x0000000000007948 */ /* 0x000fea0003800000 */
[----:B------:R-:W-:Y:S01]  /*14c0*/  ISETP.GE.AND P1, PT, R0, 0x1, PT ;  /* 0x000000010000780c */ /* 0x000fe20003f26270 */
[----:B------:R-:W-:Y:S01]  /*14d0*/  UIADD3 UR46, UR46, 0x30180, URZ ;  /* 0x000301802e2e7890 */ /* 0x000fe2000fffe03f */
[----:B------:R-:W-:Y:S01]  /*14e0*/  WARPGROUP.ARRIVE ;  /* 0x00000000000079c5 */ /* 0x000fe20000000000 */
[----:B------:R-:W-:Y:S01]  /*14f0*/  ULOP3.LUT UR4, UR47, 0x10000, URZ, 0xfc, !UPT ;  /* 0x000100002f047892 */ /* 0x000fe2000f8efc3f */
[----:B-----5:R-:W-:Y:S01]  /*1500*/  STL [R1+0x2c4], R16 ;  /* 0x0002c41001007387 */ /* 0x020fe20000100800 */
[----:B------:R-:W-:-:S02]  /*1510*/  USHF.R.U32.HI UR46, URZ, 0x4, UR46 ;  /* 0x000000043f2e7899 */ /* 0x000fc4000801162e */
[----:B------:R-:W-:Y:S01]  /*1520*/  ULEA UR6, UR39, UR4, 0xb ;  /* 0x0000000427067291 */ /* 0x000fe2000f8e583f */
[----:B------:R0:W-:Y:S01]  /*1530*/  STL [R1+0x2c0], R3 ;  /* 0x0002c00301007387 */ /* 0x0001e20000100800 */
[----:B------:R-:W-:Y:S01]  /*1540*/  ULOP3.LUT UR5, UR46, 0x3fff, URZ, 0xc0, !UPT ;  /* 0x00003fff2e057892 */ /* 0x000fe2000f8ec03f */
[----:B------:R-:W-:Y:S01]  /*1550*/  UMOV UR9, 0x40000040 ;  /* 0x4000004000097882 */ /* 0x000fe20000000000 */
[----:B------:R-:W-:Y:S02]  /*1560*/  UMOV UR11, 0x40000040 ;  /* 0x40000040000b7882 */ /* 0x000fe40000000000 */
[----:B------:R-:W-:Y:S01]  /*1570*/  ULOP3.LUT UR5, UR5, 0x10000, URZ, 0xfc, !UPT ;  /* 0x0001000005057892 */ /* 0x000fe2000f8efc3f */
[----:B------:R1:W-:Y:S01]  /*1580*/  STL [R1+0x2bc], R2 ;  /* 0x0002bc0201007387 */ /* 0x0003e20000100800 */
[----:B------:R-:W-:Y:S02]  /*1590*/  UMOV UR8, UR6 ;  /* 0x0000000600087c82 */ /* 0x000fe40008000000 */
[----:B------:R-:W-:-:S07]  /*15a0*/  ULEA UR7, UR39, UR5, 0xb ;  /* 0x0000000527077291 */ /* 0x000fce000f8e583f */
[----:B------:R-:W-:Y:S02]  /*15b0*/  UMOV UR10, UR7 ;  /* 0x00000007000a7c82 */ /* 0x000fe40008000000 */
[----:B------:R-:W-:Y:S01]  /*15c0*/  HGMMA.64x256x16.F32 R24, gdesc[UR8], RZ, !UPT, gsb0 ;  /* 0x03e00000081879f0 */ /* 0x000fe2000c0008ff */
[----:B------:R-:W-:Y:S01]  /*15d0*/  UIADD3 UR8, UR6, 0x400, URZ ;  /* 0x0000040006087890 */ /* 0x000fe2000fffe03f */
[----:B------:R-:W-:Y:S01]  /*15e0*/  UMOV UR9, 0x40000040 ;  /* 0x4000004000097882 */ /* 0x000fe20000000000 */
[----:B------:R-:W-:Y:S02]  /*15f0*/  WARPGROUP.DEPBAR.LE gsb0, 0x0 ;  /* 0x00008000000079c5 */ /* 0x000fe40000010000 */
[----:B------:R-:W-:Y:S01]  /*1600*/  STL.64 [R1], R24 ;  /* 0x0000001801007387 */ /* 0x000fe20000100a00 */
[----:B------:R-:W-:Y:S01]  /*1610*/  IMAD.MOV.U32 R235, RZ, RZ, R46 ;  /* 0x000000ffffeb7224 */ /* 0x000fe200078e002e */
[----:B------:R-:W-:Y:S01]  /*1620*/  MOV R232, R49 ;  /* 0x0000003100e87202 */ /* 0x000fe20000000f00 */
[----:B------:R-:W-:Y:S01]  /*1630*/  IMAD.MOV.U32 R234, RZ, RZ, R47 ;  /* 0x000000ffffea7224 */ /* 0x000fe200078e002f */
[----:B------:R-:W-:Y:S01]  /*1640*/  STL.64 [R1+0x8], R26 ;  /* 0x0000081a01007387 */ /* 0x000fe20000100a00 */
        /* <DEDUP_REMOVED lines=65> */
[----:B0-----:R-:W-:Y:S01]  /*1a60*/  MOV R3, R149 ;  /* 0x0000009500037202 */ /* 0x001fe20000000f00 */
[----:B------:R-:W-:Y:S01]  /*1a70*/  IMAD.MOV.U32 R176, RZ, RZ, R92 ;  /* 0x000000ffffb07224 */ /* 0x000fe200078e005c */
[----:B------:R0:W-:Y:S01]  /*1a80*/  STL.64 [R1+0x50], R44 ;  /* 0x0000502c01007387 */ /* 0x0001e20000100a00 */
[----:B------:R-:W-:-:S02]  /*1a90*/  IMAD.MOV.U32 R178, RZ, RZ, R94 ;  /* 0x000000ffffb27224 */ /* 0x000fc400078e005e */
[----:B------:R-:W-:Y:S01]  /*1aa0*/  IMAD.MOV.U32 R179, RZ, RZ, R95 ;  /* 0x000000ffffb37224 */ /* 0x000fe200078e005f */
[----:B------:R-:W-:Y:S01]  /*1ab0*/  STL [R1+0x578], R160 ;  /* 0x000578a001007387 */ /* 0x000fe20000100800 */
[----:B------:R-:W-:Y:S02]  /*1ac0*/  IMAD.MOV.U32 R180, RZ, RZ, R96 ;  /* 0x000000ffffb47224 */ /* 0x000fe400078e0060 */
[----:B------:R-:W-:Y:S02]  /*1ad0*/  IMAD.MOV.U32 R182, RZ, RZ, R98 ;  /* 0x000000ffffb67224 */ /* 0x000fe400078e0062 */
[----:B------:R-:W-:Y:S02]  /*1ae0*/  IMAD.MOV.U32 R183, RZ, RZ, R99 ;  /* 0x000000ffffb77224 */ /* 0x000fe400078e0063 */
[----:B------:R-:W-:Y:S02]  /*1af0*/  IMAD.MOV.U32 R184, RZ, RZ, R100 ;  /* 0x000000ffffb87224 */ /* 0x000fe400078e0064 */
[----:B------:R-:W-:-:S02]  /*1b00*/  IMAD.MOV.U32 R186, RZ, RZ, R102 ;  /* 0x000000ffffba7224 */ /* 0x000fc400078e0066 */
[----:B------:R-:W-:Y:S02]  /*1b10*/  IMAD.MOV.U32 R187, RZ, RZ, R103 ;  /* 0x000000ffffbb7224 */ /* 0x000fe400078e0067 */
        /* <DEDUP_REMOVED lines=23> */
[----:B---3--:R-:W-:Y:S02]  /*1c90*/  IMAD.MOV.U32 R17, RZ, RZ, R135 ;  /* 0x000000ffff117224 */ /* 0x008fe400078e0087 */
        /* <DEDUP_REMOVED lines=8> */
[----:B--2---:R-:W-:Y:S02]  /*1d20*/  IMAD.MOV.U32 R5, RZ, RZ, R147 ;  /* 0x000000ffff057224 */ /* 0x004fe400078e0093 */
[----:B------:R-:W-:Y:S02]  /*1d30*/  IMAD.MOV.U32 R4, RZ, RZ, R148 ;  /* 0x000000ffff047224 */ /* 0x000fe400078e0094 */
[----:B-1----:R-:W-:-:S02]  /*1d40*/  IMAD.MOV.U32 R2, RZ, RZ, R150 ;  /* 0x000000ffff027224 */ /* 0x002fc400078e0096 */
[----:B------:R-:W-:Y:S02]  /*1d50*/  IMAD.MOV.U32 R0, RZ, RZ, R151 ;  /* 0x000000ffff007224 */ /* 0x000fe400078e0097 */
[----:B0-----:R-:W-:-:S06]  /*1d60*/  WARPGROUP.ARRIVE ;  /* 0x00000000000079c5 */ /* 0x001fcc0000000000 */
[----:B------:R-:W-:Y:S03]  /*1d70*/  HGMMA.64x256x16.F32 R24, gdesc[UR8], RZ, !UPT, gsb0 ;  /* 0x03e00000081879f0 */ /* 0x000fe6000c0008ff */
[----:B------:R-:W-:Y:S02]  /*1d80*/  WARPGROUP.DEPBAR.LE gsb0, 0x0 ;  /* 0x00008000000079c5 */ /* 0x000fe40000010000 */
[----:B------:R-:W-:Y:S04]  /*1d90*/  STL.64 [R1+0x570], R150 ;  /* 0x0005709601007387 */ /* 0x000fe80000100a00 */
        /* <DEDUP_REMOVED lines=20> */
[----:B------:R0:W-:Y:S04]  /*1ee0*/  STL.64 [R1+0x4c8], R108 ;  /* 0x0004c86c01007387 */ /* 0x0001e80000100a00 */
[----:B0-----:R-:W2:Y:S04]  /*1ef0*/  LDL.LU R108, [R1] ;  /* 0x00000000016c7983 */ /* 0x001ea80000300800 */
[----:B------:R-:W2:Y:S04]  /*1f00*/  LDL.LU R109, [R1+0x4] ;  /* 0x00000400016d7983 */ /* 0x000ea80000300800 */
        /* <DEDUP_REMOVED lines=19> */
[----:B------:R-:W2:Y:S01]  /*2040*/  LDL.LU R129, [R1+0x54] ;  /* 0x0000540001817983 */ /* 0x000ea20000300800 */
        /* <DEDUP_REMOVED lines=21> */
[----:B------:R-:W-:Y:S01]  /*21a0*/  UIADD3 UR8, UR6, 0x2, URZ ;  /* 0x0000000206087890 */ /* 0x000fe2000fffe03f */
[----:B------:R-:W-:Y:S01]  /*21b0*/  IMAD.MOV.U32 R145, RZ, RZ, R220 ;  /* 0x000000ffff917224 */ /* 0x000fe200078e00dc */
[----:B------:R-:W-:Y:S01]  /*21c0*/  UIADD3 UR10, UR7, 0x2, URZ ;  /* 0x00000002070a7890 */ /* 0x000fe2000fffe03f */
[----:B------:R-:W-:Y:S01]  /*21d0*/  IMAD.MOV.U32 R146, RZ, RZ, R219 ;  /* 0x000000ffff927224 */ /* 0x000fe200078e00db */
[----:B------:R-:W-:Y:S01]  /*21e0*/  MOV R219, R17 ;  /* 0x0000001100db7202 */ /* 0x000fe20000000f00 */
[----:B------:R-:W-:Y:S01]  /*21f0*/  IMAD.MOV.U32 R148, RZ, RZ, R217 ;  /* 0x000000ffff947224 */ /* 0x000fe200078e00d9 */
[----:B------:R-:W-:Y:S01]  /*2200*/  UMOV UR9, 0x40000040 ;  /* 0x4000004000097882 */ /* 0x000fe20000000000 */
[----:B------:R-:W-:Y:S01]  /*2210*/  IMAD.MOV.U32 R149, RZ, RZ, R216 ;  /* 0x000000ffff957224 */ /* 0x000fe200078e00d8 */
[----:B------:R-:W-:Y:S01]  /*2220*/  UMOV UR11, 0x40000040 ;  /* 0x40000040000b7882 */ /* 0x000fe20000000000 */
[----:B------:R-:W-:Y:S01]  /*2230*/  IMAD.MOV.U32 R150, RZ, RZ, R215 ;  /* 0x000000ffff967224 */ /* 0x000fe200078e00d7 */
[----:B------:R-:W-:Y:S01]  /*2240*/  MOV R215, R21 ;  /* 0x0000001500d77202 */ /* 0x000fe20000000f00 */
        /* <DEDUP_REMOVED lines=17> */
[----:B------:R-:W-:-:S06]  /*2360*/  IMAD.MOV.U32 R234, RZ, RZ, R2 ;  /* 0x000000ffffea7224 */ /* 0x000fcc00078e0002 */
[----:B--2---:R-:W-:-:S06]  /*2370*/  WARPGROUP.ARRIVE ;  /* 0x00000000000079c5 */ /* 0x004fcc0000000000 */
[----:B------:R-:W-:Y:S03]  /*2380*/  HGMMA.64x256x16.F32 R108, gdesc[UR8], R108, gsb0 ;  /* 0x03e00000086c79f0 */ /* 0x000fe6000800086c */
[----:B------:R-:W-:Y:S02]  /*2390*/  WARPGROUP.DEPBAR.LE gsb0, 0x0 ;  /* 0x00008000000079c5 */ /* 0x000fe40000010000 */
[----:B------:R-:W-:Y:S04]  /*23a0*/  STL.64 [R1], R108 ;  /* 0x0000006c01007387 */ /* 0x000fe80000100a00 */
        /* <DEDUP_REMOVED lines=63> */
[----:B0-----:R-:W2:Y:S04]  /*27a0*/  LDL.LU R160, [R1+0x578] ;  /* 0x0005780001a07983 */ /* 0x001ea80000300800 */
[----:B------:R-:W3:Y:S04]  /*27b0*/  LDL.LU.64 R150, [R1+0x570] ;  /* 0x0005700001967983 */ /* 0x000ee80000300a00 */
        /* <DEDUP_REMOVED lines=20> */
[----:B------:R-:W3:Y:S01]  /*2900*/  LDL.LU.64 R108, [R1+0x4c8] ;  /* 0x0004c800016c7983 */ /* 0x000ee20000300a00 */
[----:B------:R-:W-:Y:S01]  /*2910*/  UIADD3 UR8, UR6, 0x402, URZ ;  /* 0x0000040206087890 */ /* 0x000fe2000fffe03f */
[----:B------:R-:W-:Y:S01]  /*2920*/  UMOV UR9, 0x40000040 ;  /* 0x4000004000097882 */ /* 0x000fe20000000000 */
[----:B---3--:R-:W-:-:S07]  /*2930*/  WARPGROUP.ARRIVE ;  /* 0x00000000000079c5 */ /* 0x008fce0000000000 */
[----:B------:R-:W-:Y:S03]  /*2940*/  HGMMA.64x256x16.F32 R24, gdesc[UR8], R24, gsb0 ;  /* 0x03e00000081879f0 */ /* 0x000fe60008000818 */
        /* <DEDUP_REMOVED lines=65> */
[----:B0-----:R-:W3:Y:S04]  /*2d60*/  LDL.LU.64 R24, [R1] ;  /* 0x0000000001187983 */ /* 0x001ee80000300a00 */
        /* <DEDUP_REMOVED lines=63> */
[----:B------:R-:W-:-:S02]  /*3160*/  UIADD3 UR8, UR6, 0x4, URZ ;  /* 0x0000000406087890 */ /* 0x000fc4000fffe03f */
[----:B------:R-:W-:Y:S01]  /*3170*/  UIADD3 UR10, UR7, 0x4, URZ ;  /* 0x00000004070a7890 */ /* 0x000fe2000fffe03f */
[----:B------:R-:W-:Y:S01]  /*3180*/  UMOV UR9, 0x40000040 ;  /* 0x4000004000097882 */ /* 0x000fe20000000000 */
[----:B------:R-:W-:Y:S01]  /*3190*/  UMOV UR11, 0x40000040 ;  /* 0x40000040000b7882 */ /* 0x000fe20000000000 */
[----:B---3--:R-:W-:-:S06]  /*31a0*/  WARPGROUP.ARRIVE ;  /* 0x00000000000079c5 */ /* 0x008fcc0000000000 */
[----:B------:R-:W-:Y:S03]  /*31b0*/  HGMMA.64x256x16.F32 R24, gdesc[UR8], R24, gsb0 ;  /* 0x03e00000081879f0 */ /* 0x000fe60008000818 */
        /* <DEDUP_REMOVED lines=41> */
[----:B------:R0:W-:Y:S01]  /*3450*/  STL.64 [R1+0x50], R44 ;  /* 0x0000502c01007387 */ /* 0x0001e20000100a00 */
[----:B------:R-:W-:Y:S01]  /*3460*/  IMAD.MOV.U32 R208, RZ, RZ, R124 ;  /* 0x000000ffffd07224 */ /* 0x000fe200078e007c */
[----:B------:R-:W-:Y:S01]  /*3470*/  MOV R193, R109 ;  /* 0x0000006d00c17202 */ /* 0x000fe20000000f00 */
[----:B------:R-:W-:Y:S01]  /*3480*/  IMAD.MOV.U32 R206, RZ, RZ, R122 ;  /* 0x000000ffffce7224 */ /* 0x000fe200078e007a */
[----:B------:R-:W3:Y:S01]  /*3490*/  LDL.LU.64 R150, [R1+0x4c0] ;  /* 0x0004c00001967983 */ /* 0x000ee20000300a00 */
        /* <DEDUP_REMOVED lines=60> */
[----:B------:R-:W-:-:S02]  /*3860*/  IMAD.MOV.U32 R167, RZ, RZ, R83 ;  /* 0x000000ffffa77224 */ /* 0x000fc400078e0053 */
[----:B------:R-:W-:Y:S01]  /*3870*/  IMAD.MOV.U32 R164, RZ, RZ, R80 ;  /* 0x000000ffffa47224 */ /* 0x000fe200078e0050 */
[----:B------:R-:W3:Y:S01]  /*3880*/  LDL.LU.64 R118, [R1+0x440] ;  /* 0x0004400001767983 */ /* 0x000ee20000300a00 */
[----:B------:R-:W-:Y:S02]  /*3890*/  IMAD.MOV.U32 R162, RZ, RZ, R78 ;  /* 0x000000ffffa27224 */ /* 0x000fe400078e004e */
[----:B------:R-:W-:Y:S01]  /*38a0*/  IMAD.MOV.U32 R163, RZ, RZ, R79 ;  /* 0x000000ffffa37224 */ /* 0x000fe200078e004f */
[----:B------:R-:W3:Y:S01]  /*38b0*/  LDL.LU.64 R116, [R1+0x438] ;  /* 0x0004380001747983 */ /* 0x000ee20000300a00 */
[----:B------:R-:W-:Y:S02]  /*38c0*/  IMAD.MOV.U32 R216, RZ, RZ, R76 ;  /* 0x000000ffffd87224 */ /* 0x000fe400078e004c */
        /* <DEDUP_REMOVED lines=58> */
[----:B0-----:R-:W3:Y:S04]  /*3c70*/  LDL.LU.64 R44, [R1+0x318] ;  /* 0x00031800012c7983 */ /* 0x001ee80000300a00 */
        /* <DEDUP_REMOVED lines=11> */
[----:B------:R-:W-:-:S02]  /*3d30*/  UMOV UR9, 0x40000040 ;  /* 0x4000004000097882 */ /* 0x000fc40000000000 */
[----:B--2---:R-:W-:Y:S01]  /*3d40*/  STL [R1+0x2b8], R160 ;  /* 0x0002b8a001007387 */ /* 0x004fe20000100800 */
[----:B---3--:R-:W-:-:S06]  /*3d50*/  WARPGROUP.ARRIVE ;  /* 0x00000000000079c5 */ /* 0x008fcc0000000000 */
        /* <DEDUP_REMOVED lines=64> */
[----:B------:R-:W-:-:S02]  /*4160*/  IMAD.MOV.U32 R145, RZ, RZ, R223 ;  /* 0x000000ffff917224 */ /* 0x000fc400078e00df */
[----:B------:R-:W-:Y:S01]  /*4170*/  IMAD.MOV.U32 R146, RZ, RZ, R222 ;  /* 0x000000ffff927224 */ /* 0x000fe200078e00de */
[----:B------:R-:W-:Y:S01]  /*4180*/  MOV R222, R17 ;  /* 0x0000001100de7202 */ /* 0x000fe20000000f00 */
[----:B------:R-:W-:Y:S02]  /*4190*/  IMAD.MOV.U32 R148, RZ, RZ, R220 ;  /* 0x000000ffff947224 */ /* 0x000fe400078e00dc */
[----:B------:R-:W-:Y:S02]  /*41a0*/  IMAD.MOV.U32 R149, RZ, RZ, R219 ;  /* 0x000000ffff957224 */ /* 0x000fe400078e00db */
[----:B------:R-:W-:Y:S01]  /*41b0*/  IMAD.MOV.U32 R150, RZ, RZ, R218 ;  /* 0x000000ffff967224 */ /* 0x000fe200078e00da */
[----:B------:R-:W-:Y:S01]  /*41c0*/  MOV R218, R21 ;  /* 0x0000001500da7202 */ /* 0x000fe20000000f00 */
[----:B------:R-:W-:Y:S02]  /*41d0*/  IMAD.MOV.U32 R160, RZ, RZ, R216 ;  /* 0x000000ffffa07224 */ /* 0x000fe400078e00d8 */
[----:B------:R-:W-:-:S02]  /*41e0*/  IMAD.MOV.U32 R130, RZ, RZ, R16 ;  /* 0x000000ffff827224 */ /* 0x000fc400078e0010 */
[----:B------:R-:W-:Y:S01]  /*41f0*/  IMAD.MOV.U32 R132, RZ, RZ, R2 ;  /* 0x000000ffff847224 */ /* 0x000fe200078e0002 */
[----:B------:R-:W-:Y:S01]  /*4200*/  UIADD3 UR8, UR6, 0x6, URZ ;  /* 0x0000000606087890 */ /* 0x000fe2000fffe03f */
[----:B------:R-:W-:Y:S01]  /*4210*/  IMAD.MOV.U32 R216, RZ, RZ, R23 ;  /* 0x000000ffffd87224 */ /* 0x000fe200078e0017 */
[----:B------:R-:W-:Y:S01]  /*4220*/  UIADD3 UR10, UR7, 0x6, URZ ;  /* 0x00000006070a7890 */ /* 0x000fe2000fffe03f */
[----:B------:R-:W-:Y:S01]  /*4230*/  IMAD.MOV.U32 R217, RZ, RZ, R22 ;  /* 0x000000ffffd97224 */ /* 0x000fe200078e0016 */
[----:B------:R-:W-:Y:S01]  /*4240*/  UMOV UR9, 0x40000040 ;  /* 0x4000004000097882 */ /* 0x000fe20000000000 */
[----:B------:R-:W-:Y:S01]  /*4250*/  IMAD.MOV.U32 R219, RZ, RZ, R20 ;  /* 0x000000ffffdb7224 */ /* 0x000fe200078e0014 */
[----:B------:R-:W-:Y:S01]  /*4260*/  UMOV UR11, 0x40000040 ;  /* 0x40000040000b7882 */ /* 0x000fe20000000000 */
[----:B------:R-:W-:Y:S01]  /*4270*/  IMAD.MOV.U32 R220, RZ, RZ, R19 ;  /* 0x000000ffffdc7224 */ /* 0x000fe200078e0013 */
[----:B------:R0:W5:Y:S01]  /*4280*/  LDL.LU R16, [R1+0x2c4] ;  /* 0x0002c40001107983 */ /* 0x0001620000300800 */
[----:B------:R-:W-:-:S02]  /*4290*/  IMAD.MOV.U32 R221, RZ, RZ, R18 ;  /* 0x000000ffffdd7224 */ /* 0x000fc400078e0012 */
[----:B------:R-:W-:Y:S01]  /*42a0*/  IMAD.MOV.U32 R223, RZ, RZ, R15 ;  /* 0x000000ffffdf7224 */ /* 0x000fe200078e000f */
[----:B------:R0:W5:Y:S01]  /*42b0*/  LDL.LU R3, [R1+0x2c0] ;  /* 0x0002c00001037983 */ /* 0x0001620000300800 */
[----:B------:R-:W-:Y:S02]  /*42c0*/  IMAD.MOV.U32 R224, RZ, RZ, R14 ;  /* 0x000000ffffe07224 */ /* 0x000fe400078e000e */
[----:B------:R-:W-:Y:S01]  /*42d0*/  IMAD.MOV.U32 R225, RZ, RZ, R13 ;  /* 0x000000ffffe17224 */ /* 0x000fe200078e000d */
[----:B------:R0:W5:Y:S01]  /*42e0*/  LDL.LU R2, [R1+0x2bc] ;  /* 0x0002bc0001027983 */ /* 0x0001620000300800 */
[----:B------:R-:W-:Y:S02]  /*42f0*/  IMAD.MOV.U32 R227, RZ, RZ, R11 ;  /* 0x000000ffffe37224 */ /* 0x000fe400078e000b */
[----:B------:R-:W-:Y:S02]  /*4300*/  IMAD.MOV.U32 R228, RZ, RZ, R10 ;  /* 0x000000ffffe47224 */ /* 0x000fe400078e000a */
[----:B------:R-:W-:-:S02]  /*4310*/  IMAD.MOV.U32 R229, RZ, RZ, R9 ;  /* 0x000000ffffe57224 */ /* 0x000fc400078e0009 */
        /* <DEDUP_REMOVED lines=71> */
[----:B-1----:R0:W5:Y:S04]  /*4790*/  LDL.LU R160, [R1+0x2b8] ;  /* 0x0002b80001a07983 */ /* 0x0021680000300800 */
[----:B------:R-:W2:Y:S04]  /*47a0*/  LDL.LU.64 R150, [R1+0x2b0] ;  /* 0x0002b00001967983 */ /* 0x000ea80000300a00 */
        /* <DEDUP_REMOVED lines=20> */
[----:B------:R-:W2:Y:S01]  /*48f0*/  LDL.LU.64 R108, [R1+0x208] ;  /* 0x00020800016c7983 */ /* 0x000ea20000300a00 */
[----:B------:R-:W-:Y:S01]  /*4900*/  UIADD3 UR8, UR6, 0x406, URZ ;  /* 0x0000040606087890 */ /* 0x000fe2000fffe03f */
[----:B------:R-:W-:Y:S01]  /*4910*/  UMOV UR9, 0x40000040 ;  /* 0x4000004000097882 */ /* 0x000fe20000000000 */
[----:B--2---:R-:W-:-:S07]  /*4920*/  WARPGROUP.ARRIVE ;  /* 0x00000000000079c5 */ /* 0x004fce0000000000 */
[----:B------:R-:W-:Y:S03]  /*4930*/  HGMMA.64x256x16.F32 R24, gdesc[UR8], R24, gsb0 ;  /* 0x03e00000081879f0 */ /* 0x000fe60008000818 */
[----:B------:R-:W-:Y:S02]  /*4940*/  WARPGROUP.DEPBAR.LE gsb0, 0x0 ;  /* 0x00008000000079c5 */ /* 0x000fe40000010000 */
[----:B0-----:R-:W-:Y:S05]  /*4950*/  @!P1 BRA `(.L_x_18) ;  /* 0x0000004000b49947 */ /* 0x001fea0003800000 */
[----:B------:R-:W-:-:S04]  /*4960*/  UIADD3 UR6, UR39, 0x1, URZ ;  /* 0x0000000127067890 */ /* 0x000fc8000fffe03f */
[----:B------:R-:W-:-:S04]  /*4970*/  UISETP.NE.AND UP0, UPT, UR6, 0x6, UPT ;  /* 0x000000060600788c */ /* 0x000fc8000bf05270 */
[----:B------:R-:W-:Y:S02]  /*4980*/  USEL UR7, URZ, 0x1, UP0 ;  /* 0x000000013f077887 */ /* 0x000fe40008000000 */
[----:B------:R-:W-:Y:S02]  /*4990*/  USEL UR6, UR6, URZ, UP0 ;  /* 0x0000003f06067287 */ /* 0x000fe40008000000 */
[----:B------:R-:W-:-:S06]  /*49a0*/  ULOP3.LUT UR7, UR38, UR7, URZ, 0x3c, !UPT ;  /* 0x0000000726077292 */ /* 0x000fcc000f8e3c3f */
[----:B------:R-:W-:Y:S01]  /*49b0*/  IMAD.U32 R0, RZ, RZ, UR7 ;  /* 0x00000007ff007e24 */ /* 0x000fe2000f8e00ff */
[----:B------:R-:W-:-:S06]  /*49c0*/  UMOV UR7, UR39 ;  /* 0x0000002700077c82 */ /* 0x000fcc0008000000 */
.L_x_25:
[----:B------:R-:W-:Y:S05]  /*49d0*/  @!P0 BRA `(.L_x_19) ;  /* 0x0000000000048947 */ /* 0x000fea0003800000 */
[----:B------:R-:W-:Y:S01]  /*49e0*/  BPT.TRAP 0x1 ;  /* 0x000000040000795c */ /* 0x000fe20000300000 */
.L_x_19:
[----:B------:R-:W0:Y:S01]  /*49f0*/  S2UR UR8, SR_CgaCtaId ;  /* 0x00000000000879c3 */ /* 0x000e220000008800 */
[----:B------:R-:W-:Y:S01]  /*4a00*/  UMOV UR12, 0x400 ;  /* 0x00000400000c7882 */ /* 0x000fe20000000000 */
[----:B------:R-:W-:Y:S01]  /*4a10*/  SHF.L.U32 R4, R0, 0x1f, RZ ;  /* 0x0000001f00047819 */ /* 0x000fe200000006ff */
[----:B0-----:R-:W-:-:S04]  /*4a20*/  ULEA UR12, UR8, UR12, 0x18 ;  /* 0x0000000c080c7291 */ /* 0x001fc8000f8ec03f */
[----:B------:R-:W-:-:S09]  /*4a30*/  ULEA UR8, UR6, UR12, 0x3 ;  /* 0x0000000c06087291 */ /* 0x000fd2000f8e183f */
[----:B------:R0:W1:Y:S01]  /*4a40*/  SYNCS.PHASECHK.TRANS64.TRYWAIT P1, [UR8], R4 ;  /* 0x00000004ff0075a7 */ /* 0x0000620008020148 */
[----:B------:R-:W-:Y:S05]  /*4a50*/  @!P0 BRA `(.L_x_20) ;  /* 0x0000000000048947 */ /* 0x000fea0003800000 */
[----:B------:R-:W-:Y:S01]  /*4a60*/  BPT.TRAP 0x1 ;  /* 0x000000040000795c */ /* 0x000fe20000300000 */
.L_x_20:
[----:B-1----:R-:W-:Y:S05]  /*4a70*/  @P1 BRA `(.L_x_21) ;  /* 0x0000000000081947 */ /* 0x002fea0003800000 */
[----:B------:R-:W1:Y:S02]  /*4a80*/  SYNCS.PHASECHK.TRANS64.TRYWAIT P1, [UR8], R4 ;  /* 0x00000004ff0075a7 */ /* 0x000e640008020148 */
[----:B-1----:R-:W-:Y:S05]  /*4a90*/  @!P1 BRA `(.L_x_22) ;  /* 0x0000016c00889947 */ /* 0x002fea0003800000 */
.L_x_21:
        /* <DEDUP_REMOVED lines=64> */
[----:B--2---:R-:W2:Y:S04]  /*4ea0*/  LDL.LU.64 R24, [R1] ;  /* 0x0000000001187983 */ /* 0x004ea80000300a00 */
        /* <DEDUP_REMOVED lines=63> */
[----:B------:R-:W-:-:S02]  /*52a0*/  ULEA UR13, UR6, UR4, 0xb ;  /* 0x00000004060d7291 */ /* 0x000fc4000f8e583f */
[----:B------:R-:W-:Y:S01]  /*52b0*/  ULEA UR14, UR6, UR5, 0xb ;  /* 0x00000005060e7291 */ /* 0x000fe2000f8e583f */
[----:B-----5:R-:W-:Y:S01]  /*52c0*/  STL [R1+0x2c8], R16 ;  /* 0x0002c81001007387 */ /* 0x020fe20000100800 */
[----:B------:R-:W-:Y:S01]  /*52d0*/  UMOV UR9, 0x40000040 ;  /* 0x4000004000097882 */ /* 0x000fe20000000000 */
[----:B------:R-:W-:Y:S02]  /*52e0*/  UMOV UR11, 0x40000040 ;  /* 0x40000040000b7882 */ /* 0x000fe40000000000 */
[----:B------:R-:W-:Y:S01]  /*52f0*/  UMOV UR8, UR13 ;  /* 0x0000000d00087c82 */ /* 0x000fe20008000000 */
[----:B------:R-:W-:Y:S01]  /*5300*/  STL [R1+0x2c4], R3 ;  /* 0x0002c40301007387 */ /* 0x000fe20000100800 */
[----:B------:R-:W-:-:S03]  /*5310*/  UMOV UR10, UR14 ;  /* 0x0000000e000a7c82 */ /* 0x000fc60008000000 */
[----:B------:R3:W-:Y:S04]  /*5320*/  STL [R1+0x2c0], R2 ;  /* 0x0002c00201007387 */ /* 0x0007e80000100800 */
[----:B------:R4:W-:Y:S01]  /*5330*/  STL [R1+0x2bc], R0 ;  /* 0x0002bc0001007387 */ /* 0x0009e20000100800 */
[----:B--2---:R-:W-:-:S06]  /*5340*/  WARPGROUP.ARRIVE ;  /* 0x00000000000079c5 */ /* 0x004fcc0000000000 */
[----:B------:R-:W-:Y:S03]  /*5350*/  HGMMA.64x256x16.F32 R24, gdesc[UR8], R24, gsb0 ;  /* 0x03e00000081879f0 */ /* 0x000fe60008000818 */
[----:B------:R-:W-:Y:S02]  /*5360*/  WARPGROUP.DEPBAR.LE gsb0, 0x0 ;  /* 0x00008000000079c5 */ /* 0x000fe40000010000 */
[----:B------:R-:W-:Y:S01]  /*5370*/  STL.64 [R1], R24 ;  /* 0x0000001801007387 */ /* 0x000fe20000100a00 */
[----:B---3--:R-:W-:Y:S01]  /*5380*/  IMAD.MOV.U32 R2, RZ, RZ, R150 ;  /* 0x000000ffff027224 */ /* 0x008fe200078e0096 */
[----:B------:R-:W-:Y:S01]  /*5390*/  MOV R3, R149 ;  /* 0x0000009500037202 */ /* 0x000fe20000000f00 */
[----:B----4-:R-:W-:Y:S01]  /*53a0*/  IMAD.MOV.U32 R0, RZ, RZ, R151 ;  /* 0x000000ffff007224 */ /* 0x010fe200078e0097 */
[----:B------:R-:W-:Y:S01]  /*53b0*/  STL.64 [R1+0x8], R26 ;  /* 0x0000081a01007387 */ /* 0x000fe20000100a00 */
[----:B01----:R-:W-:Y:S01]  /*53c0*/  IMAD.MOV.U32 R4, RZ, RZ, R148 ;  /* 0x000000ffff047224 */ /* 0x003fe200078e0094 */
        /* <DEDUP_REMOVED lines=38> */
[----:B------:R-:W2:Y:S01]  /*5630*/  LDL.LU.64 R150, [R1+0x780] ;  /* 0x0007800001967983 */ /* 0x000ea20000300a00 */
        /* <DEDUP_REMOVED lines=88> */
[----:B------:R-:W-:-:S02]  /*5bc0*/  IMAD.MOV.U32 R227, RZ, RZ, R54 ;  /* 0x000000ffffe37224 */ /* 0x000fc400078e0036 */
[----:B------:R-:W-:Y:S01]  /*5bd0*/  IMAD.MOV.U32 R229, RZ, RZ, R52 ;  /* 0x000000ffffe57224 */ /* 0x000fe200078e0034 */
[----:B------:R-:W2:Y:S01]  /*5be0*/  LDL.LU.64 R104, [R1+0x6c8] ;  /* 0x0006c80001687983 */ /* 0x000ea20000300a00 */
[----:B------:R-:W-:Y:S02]  /*5bf0*/  IMAD.MOV.U32 R228, RZ, RZ, R53 ;  /* 0x000000ffffe47224 */ /* 0x000fe400078e0035 */
[----:B------:R-:W-:Y:S01]  /*5c00*/  IMAD.MOV.U32 R231, RZ, RZ, R50 ;  /* 0x000000ffffe77224 */ /* 0x000fe200078e0032 */
[----:B------:R-:W2:Y:S01]  /*5c10*/  LDL.LU.64 R102, [R1+0x6c0] ;  /* 0x0006c00001667983 */ /* 0x000ea20000300a00 */
[----:B------:R-:W-:Y:S02]  /*5c20*/  IMAD.MOV.U32 R233, RZ, RZ, R48 ;  /* 0x000000ffffe97224 */ /* 0x000fe400078e0030 */
[----:B------:R-:W-:Y:S01]  /*5c30*/  IMAD.MOV.U32 R232, RZ, RZ, R49 ;  /* 0x000000ffffe87224 */ /* 0x000fe200078e0031 */
[----:B------:R-:W2:Y:S01]  /*5c40*/  LDL.LU.64 R100, [R1+0x6b8] ;  /* 0x0006b80001647983 */ /* 0x000ea20000300a00 */
[----:B------:R-:W-:-:S03]  /*5c50*/  IMAD.MOV.U32 R235, RZ, RZ, R46 ;  /* 0x000000ffffeb7224 */ /* 0x000fc600078e002e */
        /* <DEDUP_REMOVED lines=27> */
[----:B0-----:R-:W2:Y:S04]  /*5e10*/  LDL.LU.64 R44, [R1+0x5d8] ;  /* 0x0005d800012c7983 */ /* 0x001ea80000300a00 */
        /* <DEDUP_REMOVED lines=11> */
[----:B------:R-:W-:-:S02]  /*5ed0*/  UMOV UR9, 0x40000040 ;  /* 0x4000004000097882 */ /* 0x000fc40000000000 */
[----:B------:R-:W-:Y:S01]  /*5ee0*/  STL [R1+0x580], R160 ;  /* 0x000580a001007387 */ /* 0x000fe20000100800 */
[----:B--2---:R-:W-:-:S06]  /*5ef0*/  WARPGROUP.ARRIVE ;  /* 0x00000000000079c5 */ /* 0x004fcc0000000000 */
        /* <DEDUP_REMOVED lines=91> */
[----:B------:R-:W-:Y:S01]  /*64b0*/  IMAD.MOV.U32 R234, RZ, RZ, R2 ;  /* 0x000000ffffea7224 */ /* 0x000fe200078e0002 */
[----:B------:R-:W-:Y:S02]  /*64c0*/  UIADD3 UR8, UR13, 0x2, URZ ;  /* 0x000000020d087890 */ /* 0x000fe4000fffe03f */
[----:B------:R-:W-:Y:S01]  /*64d0*/  UIADD3 UR10, UR14, 0x2, URZ ;  /* 0x000000020e0a7890 */ /* 0x000fe2000fffe03f */
[----:B------:R-:W-:Y:S01]  /*64e0*/  UMOV UR9, 0x40000040 ;  /* 0x4000004000097882 */ /* 0x000fe20000000000 */
[----:B------:R-:W-:Y:S01]  /*64f0*/  UMOV UR11, 0x40000040 ;  /* 0x40000040000b7882 */ /* 0x000fe20000000000 */
        /* <DEDUP_REMOVED lines=236> */
[----:B------:R-:W-:Y:S01]  /*73c0*/  STL.64 [R1+0x30], R36 ;  /* 0x0000302401007387 */ /* 0x000fe20000100a00 */
[----:B------:R-:W-:-:S03]  /*73d0*/  MOV R5, R150 ;  /* 0x0000009600057202 */ /* 0x000fc60000000f00 */
[----:B------:R-:W-:Y:S01]  /*73e0*/  STL.64 [R1+0x38], R38 ;  /* 0x0000382601007387 */ /* 0x000fe20000100a00 */
[----:B------:R-:W-:-:S03]  /*73f0*/  IMAD.MOV.U32 R4, RZ, RZ, R151 ;  /* 0x000000ffff047224 */ /* 0x000fc600078e0097 */
[----:B------:R-:W-:Y:S01]  /*7400*/  STL.64 [R1+0x40], R40 ;  /* 0x0000402801007387 */ /* 0x000fe20000100a00 */
[----:B------:R-:W-:-:S03]  /*7410*/  IMAD.MOV.U32 R7, RZ, RZ, R148 ;  /* 0x000000ffff077224 */ /* 0x000fc600078e0094 */
[----:B------:R-:W-:Y:S01]  /*7420*/  STL.64 [R1+0x48], R42 ;  /* 0x0000482a01007387 */ /* 0x000fe20000100a00 */
[----:B------:R-:W-:Y:S01]  /*7430*/  IMAD.MOV.U32 R6, RZ, RZ, R149 ;  /* 0x000000ffff067224 */ /* 0x000fe200078e0095 */
[----:B------:R-:W-:Y:S02]  /*7440*/  MOV R8, R147 ;  /* 0x0000009300087202 */ /* 0x000fe40000000f00 */
[----:B------:R0:W-:Y:S01]  /*7450*/  STL.64 [R1+0x50], R44 ;  /* 0x0000502c01007387 */ /* 0x0001e20000100a00 */
[----:B------:R-:W-:Y:S01]  /*7460*/  IMAD.MOV.U32 R9, RZ, RZ, R146 ;  /* 0x000000ffff097224 */ /* 0x000fe200078e0092 */
[----:B------:R-:W-:Y:S02]  /*7470*/  MOV R11, R144 ;  /* 0x00000090000b7202 */ /* 0x000fe40000000f00 */
[----:B------:R-:W3:Y:S01]  /*7480*/  LDL.LU.64 R150, [R1+0x4c8] ;  /* 0x0004c80001967983 */ /* 0x000ee20000300a00 */
[----:B------:R-:W-:-:S03]  /*7490*/  IMAD.MOV.U32 R10, RZ, RZ, R145 ;  /* 0x000000ffff0a7224 */ /* 0x000fc600078e0091 */
[----:B------:R-:W3:Y:S01]  /*74a0*/  LDL.LU.64 R148, [R1+0x4c0] ;  /* 0x0004c00001947983 */ /* 0x000ee20000300a00 */
[----:B------:R-:W-:Y:S01]  /*74b0*/  IMAD.MOV.U32 R13, RZ, RZ, R142 ;  /* 0x000000ffff0d7224 */ /* 0x000fe200078e008e */
[----:B------:R-:W-:Y:S01]  /*74c0*/  MOV R14, R141 ;  /* 0x0000008d000e7202 */ /* 0x000fe20000000f00 */
[----:B------:R-:W-:Y:S01]  /*74d0*/  IMAD.MOV.U32 R12, RZ, RZ, R143 ;  /* 0x000000ffff0c7224 */ /* 0x000fe200078e008f */
[----:B------:R-:W3:Y:S01]  /*74e0*/  LDL.LU.64 R146, [R1+0x4b8] ;  /* 0x0004b80001927983 */ /* 0x000ee20000300a00 */
        /* <DEDUP_REMOVED lines=140> */
[----:B------:R-:W-:Y:S02]  /*7db0*/  IMAD.MOV.U32 R16, RZ, RZ, R46 ;  /* 0x000000ffff107224 */ /* 0x000fe400078e002e */
[----:B------:R-:W-:Y:S01]  /*7dc0*/  IMAD.MOV.U32 R3, RZ, RZ, R47 ;  /* 0x000000ffff037224 */ /* 0x000fe200078e002f */
        /* <DEDUP_REMOVED lines=108> */
[----:B------:R-:W-:Y:S01]  /*8490*/  IMAD.MOV.U32 R229, RZ, RZ, R10 ;  /* 0x000000ffffe57224 */ /* 0x000fe200078e000a */
[----:B------:R0:W5:Y:S01]  /*84a0*/  LDL.LU R0, [R1+0x2bc] ;  /* 0x0002bc0001007983 */ /* 0x0001620000300800 */
[----:B------:R-:W-:-:S02]  /*84b0*/  IMAD.MOV.U32 R230, RZ, RZ, R9 ;  /* 0x000000ffffe67224 */ /* 0x000fc400078e0009 */
        /* <DEDUP_REMOVED lines=99> */
[----:B------:R-:W-:Y:S01]  /*8af0*/  BPT.TRAP 0x1 ;  /* 0x000000040000795c */ /* 0x000fe20000300000 */
.L_x_23:
[----:B------:R-:W-:Y:S02]  /*8b00*/  UISETP.GT.U32.AND UP0, UPT, UR40, 0x1, UPT ;  /* 0x000000012800788c */ /* 0x000fe4000bf04070 */
[----:B------:R-:W-:-:S04]  /*8b10*/  ULEA UR12, UR7, UR12, 0x3 ;  /* 0x0000000c070c7291 */ /* 0x000fc8000f8e183f */
[----:B------:R-:W-:Y:S01]  /*8b20*/  UIADD3 UR12, UR12, 0x30, URZ ;  /* 0x000000300c0c7890 */ /* 0x000fe2000fffe03f */
[----:B------:R-:W-:-:S03]  /*8b30*/  PLOP3.LUT P1, PT, PT, PT, UP0, 0x80, 0x0 ;  /* 0x000000000000781c */ /* 0x000fc60003f2f008 */
[----:B------:R-:W-:-:S09]  /*8b40*/  UPRMT UR12, URZ, 0x654, UR12 ;  /* 0x000006543f0c7896 */ /* 0x000fd2000800000c */
[----:B------:R-:W-:Y:S01]  /*8b50*/  SYNCS.ARRIVE.TRANS64.RED.A1T0 RZ, [UR12], RZ ;  /* 0x000000ffffff79a7 */ /* 0x000fe2000810040c */
[----:B------:R-:W-:Y:S05]  /*8b60*/  @P1 BRA `(.L_x_24) ;  /* 0x0000000000041947 */ /* 0x000fea0003800000 */
[----:B------:R-:W-:Y:S01]  /*8b70*/  BPT.TRAP 0x1 ;  /* 0x000000040000795c */ /* 0x000fe20000300000 */
.L_x_24:
[----:B------:R-:W-:Y:S01]  /*8b80*/  UIADD3 UR6, UR6, 0x1, URZ ;  /* 0x0000000106067890 */ /* 0x000fe2000fffe03f */
[C---:B-----5:R-:W-:Y:S01]  /*8b90*/  ISETP.GT.AND P1, PT, R3.reuse, 0x1, PT ;  /* 0x000000010300780c */ /* 0x060fe20003f24270 */
[----:B------:R-:W-:Y:S01]  /*8ba0*/  UIADD3 UR7, UR7, 0x1, URZ ;  /* 0x0000000107077890 */ /* 0x000fe2000fffe03f */
[----:B------:R-:W-:Y:S01]  /*8bb0*/  VIADD R3, R3, 0xffffffff ;  /* 0xffffffff03037836 */ /* 0x000fe20000000000 */
[----:B------:R-:W-:Y:S02]  /*8bc0*/  UISETP.NE.AND UP0, UPT, UR6, 0x6, UPT ;  /* 0x000000060600788c */ /* 0x000fe4000bf05270 */
[----:B------:R-:W-:Y:S02]  /*8bd0*/  UISETP.NE.AND UP1, UPT, UR7, 0x6, UPT ;  /* 0x000000060700788c */ /* 0x000fe4000bf25270 */
[----:B------:R-:W-:Y:S02]  /*8be0*/  USEL UR8, URZ, 0x1, UP0 ;  /* 0x000000013f087887 */ /* 0x000fe40008000000 */
[----:B------:R-:W-:-:S02]  /*8bf0*/  USEL UR6, UR6, URZ, UP0 ;  /* 0x0000003f06067287 */ /* 0x000fc40008000000 */
[----:B------:R-:W-:Y:S02]  /*8c00*/  USEL UR7, UR7, URZ, UP1 ;  /* 0x0000003f07077287 */ /* 0x000fe40008800000 */
[----:B------:R-:W-:Y:S01]  /*8c10*/  LOP3.LUT R0, R0, UR8, RZ, 0x3c, !PT ;  /* 0x0000000800007c12 */ /* 0x000fe2000f8e3cff */
[----:B------:R-:W-:Y:S09]  /*8c20*/  @P1 BRA `(.L_x_25) ;  /* 0xffffffbc00681947 */ /* 0x000ff2000383ffff */
.L_x_18:
[----:B------:R-:W0:Y:S02]  /*8c30*/  LDC R0, c[0x0][0x28c] ;  /* 0x0000a300ff007b82 */ /* 0x000e240000000800 */
[----:B0-----:R-:W-:-:S13]  /*8c40*/  ISETP.GE.AND P1, PT, R0, 0x1, PT ;  /* 0x000000010000780c */ /* 0x001fda0003f26270 */
[----:B------:R-:W-:Y:S05]  /*8c50*/  @!P1 BRA `(.L_x_26) ;  /* 0x00000000004c9947 */ /* 0x000fea0003800000 */
[----:B------:R-:W-:Y:S05]  /*8c60*/  @!P0 BRA `(.L_x_27) ;  /* 0x0000000000048947 */ /* 0x000fea0003800000 */
[----:B------:R-:W-:Y:S01]  /*8c70*/  BPT.TRAP 0x1 ;  /* 0x000000040000795c */ /* 0x000fe20000300000 */
.L_x_27:
[----:B------:R-:W0:Y:S01]  /*8c80*/  S2UR UR7, SR_CgaCtaId ;  /* 0x00000000000779c3 */ /* 0x000e220000008800 */
[----:B------:R-:W-:-:S04]  /*8c90*/  UISETP.LT.AND UP0, UPT, UR44, 0x1, UPT ;  /* 0x000000012c00788c */ /* 0x000fc8000bf01270 */
[----:B------:R-:W-:Y:S02]  /*8ca0*/  USEL UR6, UR44, 0x1, UP0 ;  /* 0x000000012c067887 */ /* 0x000fe40008000000 */
[----:B------:R-:W-:Y:S02]  /*8cb0*/  UISETP.GT.U32.AND UP0, UPT, UR40, 0x1, UPT ;  /* 0x000000012800788c */ /* 0x000fe4000bf04070 */
[----:B------:R-:W-:-:S04]  /*8cc0*/  UIADD3 UR6, UR39, UR44, -UR6 ;  /* 0x0000002c27067290 */ /* 0x000fc8000fffe806 */
[----:B------:R-:W-:Y:S01]  /*8cd0*/  UIMAD.WIDE.U32 UR4, UR6, -0x55555555, URZ ;  /* 0xaaaaaaab060478a5 */ /* 0x000fe2000f8e003f */
[----:B------:R-:W-:-:S03]  /*8ce0*/  PLOP3.LUT P0, PT, PT, PT, UP0, 0x80, 0x0 ;  /* 0x000000000000781c */ /* 0x000fc60003f0f008 */
[----:B------:R-:W-:-:S03]  /*8cf0*/  USHF.R.U32.HI UR4, URZ, 0x2, UR5 ;  /* 0x000000023f047899 */ /* 0x000fc60008011605 */
[----:B------:R-:W-:Y:S01]  /*8d00*/  UMOV UR5, 0x400 ;  /* 0x0000040000057882 */ /* 0x000fe20000000000 */
[----:B------:R-:W-:Y:S02]  /*8d10*/  UIMAD UR6, UR4, -0x6, UR6 ;  /* 0xfffffffa040678a4 */ /* 0x000fe4000f8e0206 */
[----:B0-----:R-:W-:-:S04]  /*8d20*/  ULEA UR5, UR7, UR5, 0x18 ;  /* 0x0000000507057291 */ /* 0x001fc8000f8ec03f */
[----:B------:R-:W-:-:S04]  /*8d30*/  ULEA UR6, UR6, UR5, 0x3 ;  /* 0x0000000506067291 */ /* 0x000fc8000f8e183f */
[----:B------:R-:W-:-:S04]  /*8d40*/  UIADD3 UR6, UR6, 0x30, URZ ;  /* 0x0000003006067890 */ /* 0x000fc8000fffe03f */
[----:B------:R-:W-:-:S09]  /*8d50*/  UPRMT UR6, URZ, 0x654, UR6 ;  /* 0x000006543f067896 */ /* 0x000fd20008000006 */
[----:B------:R-:W-:Y:S01]  /*8d60*/  SYNCS.ARRIVE.TRANS64.RED.A1T0 RZ, [UR6], RZ ;  /* 0x000000ffffff79a7 */ /* 0x000fe20008100406 */
[----:B------:R-:W-:Y:S05]  /*8d70*/  @P0 BRA `(.L_x_26) ;  /* 0x0000000000040947 */ /* 0x000fea0003800000 */
[----:B------:R-:W-:Y:S01]  /*8d80*/  BPT.TRAP 0x1 ;  /* 0x000000040000795c */ /* 0x000fe20000300000 */
.L_x_26:
[----:B------:R-:W0:Y:S01]  /*8d90*/  S2R R8, SR_TID.X ;  /* 0x0000000000087919 */ /* 0x000e220000002100 */
[----:B------:R-:W-:Y:S01]  /*8da0*/  IMAD.MOV.U32 R19, RZ, RZ, 0x6540 ;  /* 0x00006540ff137424 */ /* 0x000fe200078e00ff */
[----:B------:R-:W-:Y:S01]  /*8db0*/  USHF.R.S32.HI UR10, URZ, 0x1f, UR43 ;  /* 0x0000001f3f0a7899 */ /* 0x000fe2000801142b */
[----:B-----5:R-:W-:Y:S01]  /*8dc0*/  LOP3.LUT R4, R160, 0x1, RZ, 0xc0, !PT ;  /* 0x00000001a0047812 */ /* 0x020fe200078ec0ff */
[----:B------:R-:W-:Y:S01]  /*8dd0*/  ULDC.64 UR8, c[0x0][0x5d0] ;  /* 0x0001740000087ab9 */ /* 0x000fe20000000a00 */
[----:B------:R-:W-:Y:S01]  /*8de0*/  UIMAD.WIDE UR6, UR41, 0x100, URZ ;  /* 0x00000100290678a5 */ /* 0x000fe2000f8e023f */
[----:B------:R-:W-:Y:S01]  /*8df0*/  MOV R6, UR8 ;  /* 0x0000000800067c02 */ /* 0x000fe20008000f00 */
[----:B------:R-:W-:Y:S01]  /*8e00*/  UIMAD UR4, UR10, UR8, URZ ;  /* 0x000000080a0472a4 */ /* 0x000fe2000f8e023f */
[----:B------:R-:W-:Y:S01]  /*8e10*/  SHF.L.U32 R3, R4, 0x6, RZ ;  /* 0x0000000604037819 */ /* 0x000fe200000006ff */
[----:B------:R-:W-:Y:S02]  /*8e20*/  USHF.L.U32 UR41, UR41, 0x8, URZ ;  /* 0x0000000829297899 */ /* 0x000fe4000800063f */
[----:B------:R-:W-:Y:S01]  /*8e30*/  UIMAD UR4, UR43, UR9, UR4 ;  /* 0x000000092b0472a4 */ /* 0x000fe2000f8e0204 */
[----:B------:R-:W-:Y:S01]  /*8e40*/  ULDC UR8, c[0x0][0x284] ;  /* 0x0000a10000087ab9 */ /* 0x000fe20000000800 */
[----:B------:R-:W-:Y:S01]  /*8e50*/  UIADD3 UR39, UR44, UR39, URZ ;  /* 0x000000272c277290 */ /* 0x000fe2000fffe03f */
[----:B------:R-:W-:Y:S01]  /*8e60*/  IMAD.U32 R17, RZ, RZ, UR8 ;  /* 0x00000008ff117e24 */ /* 0x000fe2000f8e00ff */
[----:B------:R-:W-:-:S02]  /*8e70*/  UISETP.GE.U32.AND UP2, UPT, UR44, 0x6, UPT ;  /* 0x000000062c00788c */ /* 0x000fc4000bf46070 */
[----:B------:R-:W-:-:S04]  /*8e80*/  UISETP.GT.U32.AND UP1, UPT, UR39, 0x5, UPT ;  /* 0x000000052700788c */ /* 0x000fc8000bf24070 */
[----:B------:R-:W-:Y:S01]  /*8e90*/  UISETP.LT.U32.AND UP1, UPT, UR44, 0x6, UP1 ;  /* 0x000000062c00788c */ /* 0x000fe20008f21070 */
[C---:B0-----:R-:W-:Y:S01]  /*8ea0*/  IMAD.SHL.U32 R18, R8.reuse, 0x2, RZ ;  /* 0x0000000208127824 */ /* 0x041fe200078e00ff */
[----:B------:R-:W-:Y:S02]  /*8eb0*/  SHF.R.U32.HI R0, RZ, 0x2, R8 ;  /* 0x00000002ff007819 */ /* 0x000fe40000011608 */
[----:B------:R-:W-:Y:S02]  /*8ec0*/  LOP3.LUT R5, R8, 0x60, RZ, 0xc0, !PT ;  /* 0x0000006008057812 */ /* 0x000fe400078ec0ff */
[----:B------:R-:W-:Y:S02]  /*8ed0*/  LOP3.LUT R18, R18, 0x6, RZ, 0xc0, !PT ;  /* 0x0000000612127812 */ /* 0x000fe400078ec0ff */
[----:B------:R-:W-:Y:S02]  /*8ee0*/  LOP3.LUT R0, R0, 0x7, RZ, 0xc0, !PT ;  /* 0x0000000700007812 */ /* 0x000fe400078ec0ff */
[----:B------:R-:W-:Y:S01]  /*8ef0*/  PRMT R18, R18, R19, UR42 ;  /* 0x0000002a12127e16 */ /* 0x000fe20008000013 */
[----:B------:R-:W-:Y:S01]  /*8f00*/  USHF.L.U32 UR42, UR42, 0x8, URZ ;  /* 0x000000082a2a7899 */ /* 0x000fe2000800063f */
[----:B------:R-:W-:-:S02]  /*8f10*/  SHF.R.U32.HI R5, RZ, 0x1, R5 ;  /* 0x00000001ff057819 */ /* 0x000fc40000011605 */
[----:B------:R-:W-:Y:S02]  /*8f20*/  SHF.R.S32.HI R19, RZ, 0x1f, R18 ;  /* 0x0000001fff137819 */ /* 0x000fe40000011412 */
[--C-:B------:R-:W-:Y:S02]  /*8f30*/  LOP3.LUT R3, R3, 0x40, R0.reuse, 0xe2, !PT ;  /* 0x0000004003037812 */ /* 0x100fe400078ee200 */
[----:B------:R-:W-:Y:S01]  /*8f40*/  IADD3 R0, RZ, -R5, -R0 ;  /* 0x80000005ff007210 */ /* 0x000fe20007ffe800 */
[----:B------:R-:W-:Y:S01]  /*8f50*/  IMAD.WIDE.U32 R6, R6, UR43, R18 ;  /* 0x0000002b06067c25 */ /* 0x000fe2000f8e0012 */
[----:B------:R-:W-:-:S03]  /*8f60*/  LOP3.LUT R3, R3, UR6, R5, 0xfe, !PT ;  /* 0x0000000603037c12 */ /* 0x000fc6000f8efe05 */
[----:B------:R-:W-:Y:S01]  /*8f70*/  VIADD R7, R7, UR4 ;  /* 0x0000000407077c36 */ /* 0x000fe20008000000 */
[----:B------:R-:W-:Y:S01]  /*8f80*/  ULDC UR4, c[0x0][0x288] ;  /* 0x0000a20000047ab9 */ /* 0x000fe20000000800 */
[----:B------:R-:W-:Y:S01]  /*8f90*/  IMAD R0, R4, -0x40, R0 ;  /* 0xffffffc004007824 */ /* 0x000fe200078e0200 */
[----:B------:R-:W-:Y:S01]  /*8fa0*/  UISETP.GE.AND UP0, UPT, UR42, UR4, UPT ;  /* 0x000000042a00728c */ /* 0x000fe2000bf06270 */
[----:B------:R-:W-:-:S03]  /*8fb0*/  MOV R4, 0xfffffffe ;  /* 0xfffffffe00047802 */ /* 0x000fc60000000f00 */
[----:B------:R-:W-:Y:S02]  /*8fc0*/  UISETP.GE.OR UP0, UPT, UR41, UR8, UP0 ;  /* 0x000000082900728c */ /* 0x000fe40008706670 */
[----:B------:R-:W-:Y:S01]  /*8fd0*/  IADD3 R17, R17, -UR41, R0 ;  /* 0x8000002911117c10 */ /* 0x000fe2000fffe000 */
[----:B------:R-:W-:Y:S01]  /*8fe0*/  USEL UR8, URZ, 0x1, !UP1 ;  /* 0x000000013f087887 */ /* 0x000fe2000c800000 */
[----:B------:R-:W-:Y:S01]  /*8ff0*/  LOP3.LUT R0, R8, 0x3, RZ, 0xc0, !PT ;  /* 0x0000000308007812 */ /* 0x000fe200078ec0ff */
[----:B------:R-:W-:Y:S01]  /*9000*/  UMOV UR41, 0xffffffff ;  /* 0xffffffff00297882 */ /* 0x000fe20000000000 */
[----:B------:R-:W-:Y:S01]  /*9010*/  PLOP3.LUT P0, PT, PT, PT, UP0, 0x80, 0x0 ;  /* 0x000000000000781c */ /* 0x000fe20003f0f008 */
[----:B------:R-:W-:Y:S02]  /*9020*/  ULOP3.LUT UR38, UR38, UR8, URZ, 0x3c, !UPT ;  /* 0x0000000826267292 */ /* 0x000fe4000f8e3c3f */
[----:B------:R-:W-:Y:S01]  /*9030*/  IMAD R0, R0, R4, UR4 ;  /* 0x0000000400007e24 */ /* 0x000fe2000f8e0204 */
[----:B------:R-:W-:-:S03]  /*9040*/  UIMAD.WIDE.U32 UR4, UR39, -0x55555555, URZ ;  /* 0xaaaaaaab270478a5 */ /* 0x000fc6000f8e003f */
[----:B------:R-:W-:Y:S01]  /*9050*/  VIADD R0, R0, -UR42 ;  /* 0x8000002a00007c36 */ /* 0x000fe20008000000 */
[----:B------:R-:W-:-:S04]  /*9060*/  USHF.R.U32.HI UR4, URZ, 0x2, UR5 ;  /* 0x000000023f047899 */ /* 0x000fc80008011605 */
[----:B------:R-:W-:Y:S02]  /*9070*/  UIMAD UR39, UR4, -0x6, UR39 ;  /* 0xfffffffa042778a4 */ /* 0x000fe4000f8e0227 */
[----:B------:R-:W-:Y:S01]  /*9080*/  @UP2 ULOP3.LUT UR38, UR38, 0x1, UR4, 0x78, !UPT ;  /* 0x0000000126262892 */ /* 0x000fe2000f8e7804 */
[----:B------:R-:W-:Y:S11]  /*9090*/  @P0 BRA `(.L_x_28) ;  /* 0x0000010400d80947 */ /* 0x000ff60003800000 */
[----:B------:R-:W-:Y:S01]  /*90a0*/  FSETP.NEU.AND P0, PT, R16, RZ, PT ;  /* 0x000000ff1000720b */ /* 0x000fe20003f0d000 */
[----:B------:R-:W-:Y:S01]  /*90b0*/  ULDC.64 UR8, c[0x0][0x5c8] ;  /* 0x0001720000087ab9 */ /* 0x000fe20000000a00 */
[----:B------:R-:W-:Y:S01]  /*90c0*/  ISETP.GT.AND P3, PT, R17, RZ, PT ;  /* 0x000000ff1100720c */ /* 0x000fe20003f64270 */
[----:B------:R-:W-:Y:S01]  /*90d0*/  UIMAD UR4, UR7, UR8, URZ ;  /* 0x00000008070472a4 */ /* 0x000fe2000f8e023f */
[----:B------:R-:W-:Y:S01]  /*90e0*/  IMAD.U32 R10, RZ, RZ, UR9 ;  /* 0x00000009ff0a7e24 */ /* 0x000fe2000f8e00ff */
[----:B------:R-:W-:Y:S01]  /*90f0*/  BSSY B0, `(.L_x_28) ;  /* 0x0001070000007945 */ /* 0x000fe20003800000 */
[----:B------:R-:W-:Y:S01]  /*9100*/  IMAD.WIDE.U32 R6, R3, UR8, R6 ;  /* 0x0000000803067c25 */ /* 0x000fe2000f8e0006 */
[----:B------:R-:W-:-:S03]  /*9110*/  ISETP.GT.AND P1, PT, R0, RZ, P3 ;  /* 0x000000ff0000720c */ /* 0x000fc60001f24270 */
[----:B------:R-:W-:-:S05]  /*9120*/  IMAD R10, R3, R10, UR4 ;  /* 0x00000004030a7e24 */ /* 0x000fca000f8e020a */
[----:B------:R-:W-:Y:S01]  /*9130*/  IADD3 R10, R7, R10, RZ ;  /* 0x0000000a070a7210 */ /* 0x000fe20007ffe0ff */
[----:B------:R-:W-:Y:S06]  /*9140*/  @!P0 BRA `(.L_x_29) ;  /* 0x000000b800108947 */ /* 0x000fec0003800000 */
[----:B------:R-:W0:Y:S01]  /*9150*/  LDC.64 R22, c[0x0][0x5b8] ;  /* 0x00016e00ff167b82 */ /* 0x000e220000000a00 */
[----:B------:R-:W2:Y:S01]  /*9160*/  LDL.LU R11, [R1] ;  /* 0x00000000010b7983 */ /* 0x000ea20000300800 */
[----:B------:R-:W-:-:S06]  /*9170*/  ULDC.64 UR4, c[0x0][0x5c0] ;  /* 0x0001700000047ab9 */ /* 0x000fcc0000000a00 */
[----:B------:R-:W1:Y:S08]  /*9180*/  LDC.64 R14, c[0x0][0x5b0] ;  /* 0x00016c00ff0e7b82 */ /* 0x000e700000000a00 */
[----:B------:R-:W3:Y:S01]  /*9190*/  LDC.64 R12, c[0x0][0x5a8] ;  /* 0x00016a00ff0c7b82 */ /* 0x000ee20000000a00 */
[C---:B0-----:R-:W-:Y:S02]  /*91a0*/  IMAD R157, R22.reuse, UR10, RZ ;  /* 0x0000000a169d7c24 */ /* 0x041fe4000f8e02ff */
[----:B------:R-:W-:-:S04]  /*91b0*/  IMAD.WIDE.U32 R152, R22, UR43, R18 ;  /* 0x0000002b16987c25 */ /* 0x000fc8000f8e0012 */
[----:B------:R-:W-:Y:S02]  /*91c0*/  IMAD R157, R23, UR43, R157 ;  /* 0x0000002b179d7c24 */ /* 0x000fe4000f8e029d */
[----:B-1----:R-:W-:Y:S02]  /*91d0*/  IMAD R156, R14, UR7, RZ ;  /* 0x000000070e9c7c24 */ /* 0x002fe4000f8e02ff */
[----:B------:R-:W-:Y:S02]  /*91e0*/  IMAD.IADD R21, R153, 0x1, R157 ;  /* 0x0000000199157824 */ /* 0x000fe400078e029d */
[----:B------:R-:W-:Y:S02]  /*91f0*/  IMAD.MOV.U32 R20, RZ, RZ, R152 ;  /* 0x000000ffff147224 */ /* 0x000fe400078e0098 */
[C---:B------:R-:W-:Y:S02]  /*9200*/  IMAD R156, R3.reuse, R15, R156 ;  /* 0x0000000f039c7224 */ /* 0x040fe400078e029c */
[----:B------:R-:W-:-:S05]  /*9210*/  IMAD.WIDE.U32 R4, R3, R14, R20 ;  /* 0x0000000e03047225 */ /* 0x000fca00078e0014 */
[----:B------:R-:W-:Y:S02]  /*9220*/  IADD3 R5, R5, R156, RZ ;  /* 0x0000009c05057210 */ /* 0x000fe40007ffe0ff */
[----:B---3--:R-:W-:-:S04]  /*9230*/  LEA R8, P0, R4, R12, 0x1 ;  /* 0x0000000c04087211 */ /* 0x008fc800078008ff */
[----:B------:R-:W-:-:S05]  /*9240*/  LEA.HI.X R9, R4, R13, R5, 0x1, P0 ;  /* 0x0000000d04097211 */ /* 0x000fca00000f0c05 */
[----:B------:R-:W3:Y:S01]  /*9250*/  @P1 LDG.E.LTC128B.U16 R23, desc[UR36][R8.64] ;  /* 0x0000002408171981 */ /* 0x000ee2000c1e1520 */
[----:B------:R-:W-:Y:S01]  /*9260*/  BSSY B1, `(.L_x_30) ;  /* 0x0000011000017945 */ /* 0x000fe20003800000 */
[----:B---3--:R-:W-:-:S05]  /*9270*/  HADD2.F32 R4, -RZ, R23.H0_H0 ;  /* 0x20000017ff047230 */ /* 0x008fca0000004100 */
[----:B------:R-:W-:-:S04]  /*9280*/  FMUL R4, R4, R16 ;  /* 0x0000001004047220 */ /* 0x000fc80000400000 */
[----:B--2---:R-:W-:Y:S01]  /*9290*/  FFMA R7, R11, R2, R4 ;  /* 0x000000020b077223 */ /* 0x004fe20000000004 */
[----:B------:R-:W-:-:S04]  /*92a0*/  LEA R4, P0, R6, UR4, 0x1 ;  /* 0x0000000406047c11 */ /* 0x000fc8000f8008ff */
[----:B------:R-:W-:Y:S02]  /*92b0*/  LEA.HI.X R5, R6, UR5, R10, 0x1, P0 ;  /* 0x0000000506057c11 */ /* 0x000fe400080f0c0a */
[----:B------:R-:W-:-:S05]  /*92c0*/  F2FP.F16.F32.PACK_AB R6, RZ, R7 ;  /* 0x00000007ff06723e */ /* 0x000fca00000000ff */
[----:B------:R0:W-:Y:S02]  /*92d0*/  @P1 STG.E.U16 desc[UR36][R4.64], R6 ;  /* 0x0000000604001986 */ /* 0x0001e4000c101524 */
[----:B0-----:R-:W-:-:S04]  /*92e0*/  IMAD.WIDE.U32 R6, R3, R14, R18 ;  /* 0x0000000e03067225 */ /* 0x001fc800078e0012 */
[----:B------:R-:W-:Y:S02]  /*92f0*/  IMAD.IADD R7, R156, 0x1, R7 ;  /* 0x000000019c077824 */ /* 0x000fe400078e0207 */
[----:B------:R-:W-:-:S04]  /*9300*/  IMAD.WIDE.U32 R6, R22, UR43, R6 ;  /* 0x0000002b16067c25 */ /* 0x000fc8000f8e0006 */
[----:B------:R-:W-:Y:S01]  /*9310*/  IMAD.IADD R7, R157, 0x1, R7 ;  /* 0x000000019d077824 */ /* 0x000fe200078e0207 */
[----:B------:R-:W-:-:S04]  /*9320*/  LEA R10, P0, R6, R12, 0x1 ;  /* 0x0000000c060a7211 */ /* 0x000fc800078008ff */
[----:B------:R-:W-:Y:S02]  /*9330*/  LEA.HI.X R11, R6, R13, R7, 0x1, P0 ;  /* 0x0000000d060b7211 */ /* 0x000fe400000f0c07 */
[----:B------:R-:W-:-:S13]  /*9340*/  ISETP.GT.AND P0, PT, R0, 0x1, P3 ;  /* 0x000000010000780c */ /* 0x000fda0001f04270 */
[----:B------:R-:W-:Y:S05]  /*9350*/  @!P0 BRA `(.L_x_31) ;  /* 0x0000000000048947 */ /* 0x000fea0003800000 */
[----:B------:R0:W5:Y:S02]  /*9360*/  LDG.E.LTC128B.U16 R23, desc[UR36][R10.64+0x2] ;  /* 0x000002240a177981 */ /* 0x000164000c1e1520 */
.L_x_31:
[----:B------:R-:W-:Y:S05]  /*9370*/  BSYNC B1 ;  /* 0x0000000000017941 */ /* 0x000fea0003800000 */
.L_x_30:
[----:B------:R-:W2:Y:S01]  /*9380*/  LDL.LU R7, [R1+0x4] ;  /* 0x0000040001077983 */ /* 0x000ea20000300800 */
[----:B-----5:R-:W-:Y:S01]  /*9390*/  HADD2.F32 R6, -RZ, R23.H0_H0 ;  /* 0x20000017ff067230 */ /* 0x020fe20000004100 */
[C---:B------:R-:W-:Y:S02]  /*93a0*/  SHF.L.U64.HI R155, R14.reuse, 0x3, R15 ;  /* 0x000000030e9b7819 */ /* 0x040fe4000001020f */
[----:B------:R-:W-:Y:S01]  /*93b0*/  SHF.L.U32 R154, R14, 0x3, RZ ;  /* 0x000000030e9a7819 */ /* 0x000fe200000006ff */
[----:B------:R-:W3:Y:S01]  /*93c0*/  LDL.LU R158, [R1+0x8] ;  /* 0x00000800019e7983 */ /* 0x000ee20000300800 */
[----:B------:R-:W-:-:S04]  /*93d0*/  FMUL R6, R6, R16 ;  /* 0x0000001006067220 */ /* 0x000fc80000400000 */
[----:B--2---:R-:W-:-:S05]  /*93e0*/  FFMA R6, R7, R2, R6 ;  /* 0x0000000207067223 */ /* 0x004fca0000000006 */
[----:B------:R-:W-:-:S05]  /*93f0*/  F2FP.F16.F32.PACK_AB R6, RZ, R6 ;  /* 0x00000006ff06723e */ /* 0x000fca00000000ff */
[----:B------:R1:W-:Y:S01]  /*9400*/  @P0 STG.E.U16 desc[UR36][R4.64+0x2], R6 ;  /* 0x0000020604000986 */ /* 0x0003e2000c101524 */
[----:B------:R-:W-:-:S04]  /*9410*/  ISETP.GT.AND P0, PT, R17, 0x8, PT ;  /* 0x000000081100780c */ /* 0x000fc80003f04270 */
[----:B------:R-:W-:Y:S01]  /*9420*/  ISETP.GT.AND P1, PT, R0, RZ, P0 ;  /* 0x000000ff0000720c */ /* 0x000fe20000724270 */
[----:B-1----:R-:W-:-:S04]  /*9430*/  IMAD.WIDE.U32 R6, R3, R14, R154 ;  /* 0x0000000e03067225 */ /* 0x002fc800078e009a */
[----:B------:R-:W-:Y:S01]  /*9440*/  IMAD.IADD R156, R156, 0x1, R7 ;  /* 0x000000019c9c7824 */ /* 0x000fe200078e0207 */
[----:B------:R-:W-:-:S05]  /*9450*/  IADD3 R7, P2, R152, R6, RZ ;  /* 0x0000000698077210 */ /* 0x000fca0007f5e0ff */
[----:B------:R-:W-:Y:S01]  /*9460*/  IMAD.X R9, R156, 0x1, R21, P2 ;  /* 0x000000019c097824 */ /* 0x000fe200010e0615 */
[----:B------:R-:W-:-:S04]  /*9470*/  LEA R8, P2, R7, R12, 0x1 ;  /* 0x0000000c07087211 */ /* 0x000fc800078408ff */
[----:B------:R-:W-:-:S05]  /*9480*/  LEA.HI.X R9, R7, R13, R9, 0x1, P2 ;  /* 0x0000000d07097211 */ /* 0x000fca00010f0c09 */
[----:B------:R1:W2:Y:S01]  /*9490*/  @P1 LDG.E.LTC128B.U16 R23, desc[UR36][R8.64] ;  /* 0x0000002408171981 */ /* 0x0002a2000c1e1520 */
[----:B------:R-:W-:Y:S01]  /*94a0*/  IADD3 R6, P2, R18, R6, RZ ;  /* 0x0000000612067210 */ /* 0x000fe20007f5e0ff */
[----:B------:R-:W-:Y:S01]  /*94b0*/  BSSY B1, `(.L_x_32) ;  /* 0x0000016000017945 */ /* 0x000fe20003800000 */
[----:B------:R-:W-:Y:S02]  /*94c0*/  ISETP.GT.AND P4, PT, R0, 0x1, P0 ;  /* 0x000000010000780c */ /* 0x000fe40000784270 */
[----:B------:R-:W-:Y:S01]  /*94d0*/  IADD3.X R7, R19, R156, RZ, P2, !PT ;  /* 0x0000009c13077210 */ /* 0x000fe200017fe4ff */
[----:B------:R-:W-:Y:S02]  /*94e0*/  IMAD.U32 R156, RZ, RZ, UR9 ;  /* 0x00000009ff9c7e24 */ /* 0x000fe4000f8e00ff */
[----:B------:R-:W-:-:S04]  /*94f0*/  IMAD.WIDE.U32 R6, R22, UR43, R6 ;  /* 0x0000002b16067c25 */ /* 0x000fc8000f8e0006 */
[----:B------:R-:W-:Y:S01]  /*9500*/  IMAD.IADD R7, R157, 0x1, R7 ;  /* 0x000000019d077824 */ /* 0x000fe200078e0207 */
[----:B-1----:R-:W-:-:S04]  /*9510*/  LEA R8, P2, R6, R12, 0x1 ;  /* 0x0000000c06087211 */ /* 0x002fc800078408ff */
[----:B------:R-:W-:Y:S01]  /*9520*/  LEA.HI.X R9, R6, R13, R7, 0x1, P2 ;  /* 0x0000000d06097211 */ /* 0x000fe200010f0c07 */
[----:B--2---:R-:W-:-:S05]  /*9530*/  HADD2.F32 R6, -RZ, R23.H0_H0 ;  /* 0x20000017ff067230 */ /* 0x004fca0000004100 */
[----:B------:R-:W-:-:S04]  /*9540*/  FMUL R6, R6, R16 ;  /* 0x0000001006067220 */ /* 0x000fc80000400000 */
[----:B---3--:R-:W-:Y:S01]  /*9550*/  FFMA R7, R158, R2, R6 ;  /* 0x000000029e077223 */ /* 0x008fe20000000006 */
[----:B------:R-:W-:Y:S01]  /*9560*/  IMAD.U32 R158, RZ, RZ, UR8 ;  /* 0x00000008ff9e7e24 */ /* 0x000fe2000f8e00ff */
[----:B------:R-:W-:-:S03]  /*9570*/  MOV R6, UR8 ;  /* 0x0000000800067c02 */ /* 0x000fc60008000f00 */
[----:B------:R-:W-:Y:S01]  /*9580*/  IMAD.SHL.U32 R158, R158, 0x10, RZ ;  /* 0x000000109e9e7824 */ /* 0x000fe200078e00ff */
[----:B------:R-:W-:Y:S02]  /*9590*/  SHF.L.U64.HI R156, R6, 0x4, R156 ;  /* 0x00000004069c7819 */ /* 0x000fe4000001029c */
[----:B------:R-:W-:Y:S02]  /*95a0*/  F2FP.F16.F32.PACK_AB R7, RZ, R7 ;  /* 0x00000007ff07723e */ /* 0x000fe400000000ff */
[----:B------:R-:W-:Y:S02]  /*95b0*/  IADD3 R6, P2, R158, R4, RZ ;  /* 0x000000049e067210 */ /* 0x000fe40007f5e0ff */
[----:B------:R-:W-:Y:S02]  /*95c0*/  PRMT R159, R7, 0x7610, R159 ;  /* 0x00007610079f7816 */ /* 0x000fe4000000009f */
[----:B------:R-:W-:-:S05]  /*95d0*/  IADD3.X R7, R156, R5, RZ, P2, !PT ;  /* 0x000000059c077210 */ /* 0x000fca00017fe4ff */
[----:B------:R1:W-:Y:S01]  /*95e0*/  @P1 STG.E.U16 desc[UR36][R6.64], R159 ;  /* 0x0000009f06001986 */ /* 0x0003e2000c101524 */
[----:B------:R-:W-:Y:S05]  /*95f0*/  @!P4 BRA `(.L_x_33) ;  /* 0x000000000004c947 */ /* 0x000fea0003800000 */
[----:B------:R2:W5:Y:S02]  /*9600*/  LDG.E.LTC128B.U16 R23, desc[UR36][R8.64+0x2] ;  /* 0x0000022408177981 */ /* 0x000564000c1e1520 */
.L_x_33:
[----:B------:R-:W-:Y:S05]  /*9610*/  BSYNC B1 ;  /* 0x0000000000017941 */ /* 0x000fea0003800000 */
.L_x_32:
[----:B------:R-:W3:Y:S01]  /*9620*/  LDL.LU R161, [R1+0xc] ;  /* 0x00000c0001a17983 */ /* 0x000ee20000300800 */
[----:B-1---5:R-:W-:Y:S01]  /*9630*/  HADD2.F32 R159, -RZ, R23.H0_H0 ;  /* 0x20000017ff9f7230 */ /* 0x022fe20000004100 */
[----:B------:R-:W-:Y:S01]  /*9640*/  ISETP.GT.AND P1, PT, R0, 0x8, P3 ;  /* 0x000000080000780c */ /* 0x000fe20001f24270 */
[----:B------:R-:W-:Y:S03]  /*9650*/  BSSY B1, `(.L_x_34) ;  /* 0x0000007000017945 */ /* 0x000fe60003800000 */
[----:B------:R-:W-:-:S04]  /*9660*/  FMUL R159, R159, R16 ;  /* 0x000000109f9f7220 */ /* 0x000fc80000400000 */
[----:B---3--:R-:W-:-:S05]  /*9670*/  FFMA R159, R161, R2, R159 ;  /* 0x00000002a19f7223 */ /* 0x008fca000000009f */
[----:B------:R-:W-:-:S05]  /*9680*/  F2FP.F16.F32.PACK_AB R159, RZ, R159 ;  /* 0x0000009fff9f723e */ /* 0x000fca00000000ff */
[----:B------:R1:W-:Y:S01]  /*9690*/  @P4 STG.E.U16 desc[UR36][R6.64+0x2], R159 ;  /* 0x0000029f06004986 */ /* 0x0003e2000c101524 */
[----:B------:R-:W-:Y:S05]  /*96a0*/  @!P1 BRA `(.L_x_35) ;  /* 0x0000000000049947 */ /* 0x000fea0003800000 */
[----:B------:R3:W5:Y:S02]  /*96b0*/  LDG.E.LTC128B.U16 R23, desc[UR36][R10.64+0x10] ;  /* 0x000010240a177981 */ /* 0x000764000c1e1520 */
.L_x_35:
[----:B------:R-:W-:Y:S05]  /*96c0*/  BSYNC B1 ;  /* 0x0000000000017941 */ /* 0x000fea0003800000 */
.L_x_34:
[----:B------:R-:W4:Y:S01]  /*96d0*/  LDL.LU R161, [R1+0x10] ;  /* 0x0000100001a17983 */ /* 0x000f220000300800 */
[----:B-1---5:R-:W-:Y:S01]  /*96e0*/  HADD2.F32 R159, -RZ, R23.H0_H0 ;  /* 0x20000017ff9f7230 */ /* 0x022fe20000004100 */
[----:B------:R-:W-:Y:S01]  /*96f0*/  ISETP.GT.AND P2, PT, R0, 0x9, P3 ;  /* 0x000000090000780c */ /* 0x000fe20001f44270 */
[----:B------:R-:W-:Y:S03]  /*9700*/  BSSY B1, `(.L_x_36) ;  /* 0x0000007000017945 */ /* 0x000fe60003800000 */
[----:B------:R-:W-:-:S04]  /*9710*/  FMUL R159, R159, R16 ;  /* 0x000000109f9f7220 */ /* 0x000fc80000400000 */
[----:B----4-:R-:W-:-:S05]  /*9720*/  FFMA R159, R161, R2, R159 ;  /* 0x00000002a19f7223 */ /* 0x010fca000000009f */
[----:B------:R-:W-:-:S05]  /*9730*/  F2FP.F16.F32.PACK_AB R159, RZ, R159 ;  /* 0x0000009fff9f723e */ /* 0x000fca00000000ff */
[----:B------:R1:W-:Y:S01]  /*9740*/  @P1 STG.E.U16 desc[UR36][R4.64+0x10], R159 ;  /* 0x0000109f04001986 */ /* 0x0003e2000c101524 */
[----:B------:R-:W-:Y:S05]  /*9750*/  @!P2 BRA `(.L_x_37) ;  /* 0x000000000004a947 */ /* 0x000fea0003800000 */
[----:B------:R4:W5:Y:S02]  /*9760*/  LDG.E.LTC128B.U16 R23, desc[UR36][R10.64+0x12] ;  /* 0x000012240a177981 */ /* 0x000964000c1e1520 */
.L_x_37:
[----:B------:R-:W-:Y:S05]  /*9770*/  BSYNC B1 ;  /* 0x0000000000017941 */ /* 0x000fea0003800000 */
.L_x_36:
[----:B------:R-:W2:Y:S01]  /*9780*/  LDL.LU R161, [R1+0x14] ;  /* 0x0000140001a17983 */ /* 0x000ea20000300800 */
[----:B-1---5:R-:W-:Y:S01]  /*9790*/  HADD2.F32 R159, -RZ, R23.H0_H0 ;  /* 0x20000017ff9f7230 */ /* 0x022fe20000004100 */
[----:B------:R-:W-:Y:S01]  /*97a0*/  ISETP.GT.AND P1, PT, R0, 0x8, P0 ;  /* 0x000000080000780c */ /* 0x000fe20000724270 */
[----:B------:R-:W-:Y:S03]  /*97b0*/  BSSY B1, `(.L_x_38) ;  /* 0x0000007000017945 */ /* 0x000fe60003800000 */
[----:B------:R-:W-:-:S04]  /*97c0*/  FMUL R159, R159, R16 ;  /* 0x000000109f9f7220 */ /* 0x000fc80000400000 */
[----:B--2---:R-:W-:-:S05]  /*97d0*/  FFMA R159, R161, R2, R159 ;  /* 0x00000002a19f7223 */ /* 0x004fca000000009f */
[----:B------:R-:W-:-:S05]  /*97e0*/  F2FP.F16.F32.PACK_AB R159, RZ, R159 ;  /* 0x0000009fff9f723e */ /* 0x000fca00000000ff */
[----:B------:R1:W-:Y:S01]  /*97f0*/  @P2 STG.E.U16 desc[UR36][R4.64+0x12], R159 ;  /* 0x0000129f04002986 */ /* 0x0003e2000c101524 */
[----:B------:R-:W-:Y:S05]  /*9800*/  @!P1 BRA `(.L_x_39) ;  /* 0x0000000000049947 */ /* 0x000fea0003800000 */
[----:B------:R2:W5:Y:S02]  /*9810*/  LDG.E.LTC128B.U16 R23, desc[UR36][R8.64+0x10] ;  /* 0x0000102408177981 */ /* 0x000564000c1e1520 */
.L_x_39:
[----:B------:R-:W-:Y:S05]  /*9820*/  BSYNC B1 ;  /* 0x0000000000017941 */ /* 0x000fea0003800000 */
.L_x_38:
        /* <DEDUP_REMOVED lines=10> */
.L_x_41:
[----:B------:R-:W-:Y:S05]  /*98d0*/  BSYNC B1 ;  /* 0x0000000000017941 */ /* 0x000fea0003800000 */
.L_x_40:
        /* <DEDUP_REMOVED lines=10> */
.L_x_43:
[----:B------:R-:W-:Y:S05]  /*9980*/  BSYNC B1 ;  /* 0x0000000000017941 */ /* 0x000fea0003800000 */
.L_x_42:
        /* <DEDUP_REMOVED lines=10> */
.L_x_45:
[----:B------:R-:W-:Y:S05]  /*9a30*/  BSYNC B1 ;  /* 0x0000000000017941 */ /* 0x000fea0003800000 */
.L_x_44:
        /* <DEDUP_REMOVED lines=10> */
.L_x_47:
[----:B------:R-:W-:Y:S05]  /*9ae0*/  BSYNC B1 ;  /* 0x0000000000017941 */ /* 0x000fea0003800000 */
.L_x_46:
        /* <DEDUP_REMOVED lines=10> */
.L_x_49:
[----:B------:R-:W-:Y:S05]  /*9b90*/  BSYNC B1 ;  /* 0x0000000000017941 */ /* 0x000fea0003800000 */
.L_x_48:
        /* <DEDUP_REMOVED lines=10> */
.L_x_51:
[----:B------:R-:W-:Y:S05]  /*9c40*/  BSYNC B1 ;  /* 0x0000000000017941 */ /* 0x000fea0003800000 */
.L_x_50:
        /* <DEDUP_REMOVED lines=10> */
.L_x_53:
[----:B------:R-:W-:Y:S05]  /*9cf0*/  BSYNC B1 ;  /* 0x0000000000017941 */ /* 0x000fea0003800000 */
.L_x_52:
        /* <DEDUP_REMOVED lines=10> */
.L_x_55:
[----:B------:R-:W-:Y:S05]  /*9da0*/  BSYNC B1 ;  /* 0x0000000000017941 */ /* 0x000fea0003800000 */
.L_x_54:
        /* <DEDUP_REMOVED lines=10> */
.L_x_57:
[----:B------:R-:W-:Y:S05]  /*9e50*/  BSYNC B1 ;  /* 0x0000000000017941 */ /* 0x000fea0003800000 */
.L_x_56:
        /* <DEDUP_REMOVED lines=10> */
.L_x_59:
[----:B------:R-:W-:Y:S05]  /*9f00*/  BSYNC B1 ;  /* 0x0000000000017941 */ /* 0x000fea0003800000 */
.L_x_58:
        /* <DEDUP_REMOVED lines=10> */
.L_x_61:
[----:B------:R-:W-:Y:S05]  /*9fb0*/  BSYNC B1 ;  /* 0x0000000000017941 */ /* 0x000fea0003800000 */
.L_x_60:
        /* <DEDUP_REMOVED lines=10> */
.L_x_63:
[----:B------:R-:W-:Y:S05]  /*a060*/  BSYNC B1 ;  /* 0x0000000000017941 */ /* 0x000fea0003800000 */
.L_x_62:
        /* <DEDUP_REMOVED lines=10> */
.L_x_65:
[----:B------:R-:W-:Y:S05]  /*a110*/  BSYNC B1 ;  /* 0x0000000000017941 */ /* 0x000fea0003800000 */
.L_x_64:
        /* <DEDUP_REMOVED lines=10> */
.L_x_67:
[----:B------:R-:W-:Y:S05]  /*a1c0*/  BSYNC B1 ;  /* 0x0000000000017941 */ /* 0x000fea0003800000 */
.L_x_66:
        /* <DEDUP_REMOVED lines=10> */
.L_x_69:
[----:B------:R-:W-:Y:S05]  /*a270*/  BSYNC B1 ;  /* 0x0000000000017941 */ /* 0x000fea0003800000 */
.L_x_68:
        /* <DEDUP_REMOVED lines=10> */
.L_x_71:
[----:B------:R-:W-:Y:S05]  /*a320*/  BSYNC B1 ;  /* 0x0000000000017941 */ /* 0x000fea0003800000 */
.L_x_70:
        /* <DEDUP_REMOVED lines=10> */
.L_x_73:
[----:B------:R-:W-:Y:S05]  /*a3d0*/  BSYNC B1 ;  /* 0x0000000000017941 */ /* 0x000fea0003800000 */
.L_x_72:
        /* <DEDUP_REMOVED lines=10> */
.L_x_75:
[----:B------:R-:W-:Y:S05]  /*a480*/  BSYNC B1 ;  /* 0x0000000000017941 */ /* 0x000fea0003800000 */
.L_x_74:
        /* <DEDUP_REMOVED lines=10> */
.L_x_77:
[----:B------:R-:W-:Y:S05]  /*a530*/  BSYNC B1 ;  /* 0x0000000000017941 */ /* 0x000fea0003800000 */
.L_x_76:
        /* <DEDUP_REMOVED lines=10> */
.L_x_79:
[----:B------:R-:W-:Y:S05]  /*a5e0*/  BSYNC B1 ;  /* 0x0000000000017941 */ /* 0x000fea0003800000 */
.L_x_78:
        /* <DEDUP_REMOVED lines=10> */
.L_x_81:
[----:B------:R-:W-:Y:S05]  /*a690*/  BSYNC B1 ;  /* 0x0000000000017941 */ /* 0x000fea0003800000 */
.L_x_80:
        /* <DEDUP_REMOVED lines=10> */
.L_x_83:
[----:B------:R-:W-:Y:S05]  /*a740*/  BSYNC B1 ;  /* 0x0000000000017941 */ /* 0x000fea0003800000 */
.L_x_82:
        /* <DEDUP_REMOVED lines=10> */
.L_x_85:
[----:B------:R-:W-:Y:S05]  /*a7f0*/  BSYNC B1 ;  /* 0x0000000000017941 */ /* 0x000fea0003800000 */
.L_x_84:
        /* <DEDUP_REMOVED lines=10> */
.L_x_87:
[----:B------:R-:W-:Y:S05]  /*a8a0*/  BSYNC B1 ;  /* 0x0000000000017941 */ /* 0x000fea0003800000 */
.L_x_86:
        /* <DEDUP_REMOVED lines=10> */
.L_x_89:
[----:B------:R-:W-:Y:S05]  /*a950*/  BSYNC B1 ;  /* 0x0000000000017941 */ /* 0x000fea0003800000 */
.L_x_88:
        /* <DEDUP_REMOVED lines=10> */
.L_x_91:
[----:B------:R-:W-:Y:S05]  /*aa00*/  BSYNC B1 ;  /* 0x0000000000017941 */ /* 0x000fea0003800000 */
.L_x_90:
        /* <DEDUP_REMOVED lines=10> */
.L_x_93:
[----:B------:R-:W-:Y:S05]  /*aab0*/  BSYNC B1 ;  /* 0x0000000000017941 */ /* 0x000fea0003800000 */
.L_x_92:
        /* <DEDUP_REMOVED lines=10> */
.L_x_95:
[----:B------:R-:W-:Y:S05]  /*ab60*/  BSYNC B1 ;  /* 0x0000000000017941 */ /* 0x000fea0003800000 */
.L_x_94:
        /* <DEDUP_REMOVED lines=10> */
.L_x_97:
[----:B------:R-:W-:Y:S05]  /*ac10*/  BSYNC B1 ;  /* 0x0000000000017941 */ /* 0x000fea0003800000 */
.L_x_96:
        /* <DEDUP_REMOVED lines=10> */
.L_x_99:
[----:B------:R-:W-:Y:S05]  /*acc0*/  BSYNC B1 ;  /* 0x0000000000017941 */ /* 0x000fea0003800000 */
.L_x_98:
        /* <DEDUP_REMOVED lines=10> */
.L_x_101:
[----:B------:R-:W-:Y:S05]  /*ad70*/  BSYNC B1 ;  /* 0x0000000000017941 */ /* 0x000fea0003800000 */
.L_x_100:
        /* <DEDUP_REMOVED lines=10> */
.L_x_103:
[----:B------:R-:W-:Y:S05]  /*ae20*/  BSYNC B1 ;  /* 0x0000000000017941 */ /* 0x000fea0003800000 */
.L_x_102:
        /* <DEDUP_REMOVED lines=10> */
.L_x_105:
[----:B------:R-:W-:Y:S05]  /*aed0*/  BSYNC B1 ;  /* 0x0000000000017941 */ /* 0x000fea0003800000 */
.L_x_104:
        /* <DEDUP_REMOVED lines=10> */
.L_x_107:
[----:B------:R-:W-:Y:S05]  /*af80*/  BSYNC B1 ;  /* 0x0000000000017941 */ /* 0x000fea0003800000 */
.L_x_106:
        /* <DEDUP_REMOVED lines=10> */
.L_x_109:
[----:B------:R-:W-:Y:S05]  /*b030*/  BSYNC B1 ;  /* 0x0000000000017941 */ /* 0x000fea0003800000 */
.L_x_108:
        /* <DEDUP_REMOVED lines=10> */
.L_x_111:
[----:B------:R-:W-:Y:S05]  /*b0e0*/  BSYNC B1 ;  /* 0x0000000000017941 */ /* 0x000fea0003800000 */
.L_x_110:
        /* <DEDUP_REMOVED lines=10> */
.L_x_113:
[----:B------:R-:W-:Y:S05]  /*b190*/  BSYNC B1 ;  /* 0x0000000000017941 */ /* 0x000fea0003800000 */
.L_x_112:
        /* <DEDUP_REMOVED lines=10> */
.L_x_115:
[----:B------:R-:W-:Y:S05]  /*b240*/  BSYNC B1 ;  /* 0x0000000000017941 */ /* 0x000fea0003800000 */
.L_x_114:
        /* <DEDUP_REMOVED lines=10> */
.L_x_117:
[----:B------:R-:W-:Y:S05]  /*b2f0*/  BSYNC B1 ;  /* 0x0000000000017941 */ /* 0x000fea0003800000 */
.L_x_116:
        /* <DEDUP_REMOVED lines=10> */
.L_x_119:
[----:B------:R-:W-:Y:S05]  /*b3a0*/  BSYNC B1 ;  /* 0x0000000000017941 */ /* 0x000fea0003800000 */
.L_x_118:
        /* <DEDUP_REMOVED lines=10> */
.L_x_121:
[----:B------:R-:W-:Y:S05]  /*b450*/  BSYNC B1 ;  /* 0x0000000000017941 */ /* 0x000fea0003800000 */
.L_x_120:
        /* <DEDUP_REMOVED lines=10> */
.L_x_123:
[----:B------:R-:W-:Y:S05]  /*b500*/  BSYNC B1 ;  /* 0x0000000000017941 */ /* 0x000fea0003800000 */
.L_x_122:
        /* <DEDUP_REMOVED lines=10> */
.L_x_125:
[----:B------:R-:W-:Y:S05]  /*b5b0*/  BSYNC B1 ;  /* 0x0000000000017941 */ /* 0x000fea0003800000 */
.L_x_124:
        /* <DEDUP_REMOVED lines=10> */
.L_x_127:
[----:B------:R-:W-:Y:S05]  /*b660*/  BSYNC B1 ;  /* 0x0000000000017941 */ /* 0x000fea0003800000 */
.L_x_126:
        /* <DEDUP_REMOVED lines=10> */
.L_x_129:
[----:B------:R-:W-:Y:S05]  /*b710*/  BSYNC B1 ;  /* 0x0000000000017941 */ /* 0x000fea0003800000 */
.L_x_128:
        /* <DEDUP_REMOVED lines=10> */
.L_x_131:
[----:B------:R-:W-:Y:S05]  /*b7c0*/  BSYNC B1 ;  /* 0x0000000000017941 */ /* 0x000fea0003800000 */
.L_x_130:
        /* <DEDUP_REMOVED lines=10> */
.L_x_133:
[----:B------:R-:W-:Y:S05]  /*b870*/  BSYNC B1 ;  /* 0x0000000000017941 */ /* 0x000fea0003800000 */
.L_x_132:
        /* <DEDUP_REMOVED lines=10> */
.L_x_135:
[----:B------:R-:W-:Y:S05]  /*b920*/  BSYNC B1 ;  /* 0x0000000000017941 */ /* 0x000fea0003800000 */
.L_x_134:
        /* <DEDUP_REMOVED lines=10> */
.L_x_137:
[----:B------:R-:W-:Y:S05]  /*b9d0*/  BSYNC B1 ;  /* 0x0000000000017941 */ /* 0x000fea0003800000 */
.L_x_136:
        /* <DEDUP_REMOVED lines=10> */
.L_x_139:
[----:B------:R-:W-:Y:S05]  /*ba80*/  BSYNC B1 ;  /* 0x0000000000017941 */ /* 0x000fea0003800000 */
.L_x_138:
        /* <DEDUP_REMOVED lines=10> */
.L_x_141:
[----:B------:R-:W-:Y:S05]  /*bb30*/  BSYNC B1 ;  /* 0x0000000000017941 */ /* 0x000fea0003800000 */
.L_x_140:
        /* <DEDUP_REMOVED lines=10> */
.L_x_143:
[----:B------:R-:W-:Y:S05]  /*bbe0*/  BSYNC B1 ;  /* 0x0000000000017941 */ /* 0x000fea0003800000 */
.L_x_142:
        /* <DEDUP_REMOVED lines=10> */
.L_x_145:
[----:B------:R-:W-:Y:S05]  /*bc90*/  BSYNC B1 ;  /* 0x0000000000017941 */ /* 0x000fea0003800000 */
.L_x_144:
        /* <DEDUP_REMOVED lines=10> */
.L_x_147:
[----:B------:R-:W-:Y:S05]  /*bd40*/  BSYNC B1 ;  /* 0x0000000000017941 */ /* 0x000fea0003800000 */
.L_x_146:
        /* <DEDUP_REMOVED lines=10> */
.L_x_149:
[----:B------:R-:W-:Y:S05]  /*bdf0*/  BSYNC B1 ;  /* 0x0000000000017941 */ /* 0x000fea0003800000 */
.L_x_148:
        /* <DEDUP_REMOVED lines=10> */
.L_x_151:
[----:B------:R-:W-:Y:S05]  /*bea0*/  BSYNC B1 ;  /* 0x0000000000017941 */ /* 0x000fea0003800000 */
.L_x_150:
        /* <DEDUP_REMOVED lines=10> */
.L_x_153:
[----:B------:R-:W-:Y:S05]  /*bf50*/  BSYNC B1 ;  /* 0x0000000000017941 */ /* 0x000fea0003800000 */
.L_x_152:
        /* <DEDUP_REMOVED lines=10> */
.L_x_155:
[----:B------:R-:W-:Y:S05]  /*c000*/  BSYNC B1 ;  /* 0x0000000000017941 */ /* 0x000fea0003800000 */
.L_x_154:
        /* <DEDUP_REMOVED lines=10> */
.L_x_157:
[----:B------:R-:W-:Y:S05]  /*c0b0*/  BSYNC B1 ;  /* 0x0000000000017941 */ /* 0x000fea0003800000 */
.L_x_156:
        /* <DEDUP_REMOVED lines=10> */
.L_x_159:
[----:B------:R-:W-:Y:S05]  /*c160*/  BSYNC B1 ;  /* 0x0000000000017941 */ /* 0x000fea0003800000 */
.L_x_158:
        /* <DEDUP_REMOVED lines=10> */
.L_x_161:
[----:B------:R-:W-:Y:S05]  /*c210*/  BSYNC B1 ;  /* 0x0000000000017941 */ /* 0x000fea0003800000 */
.L_x_160:
        /* <DEDUP_REMOVED lines=10> */
.L_x_163:
[----:B------:R-:W-:Y:S05]  /*c2c0*/  BSYNC B1 ;  /* 0x0000000000017941 */ /* 0x000fea0003800000 */
.L_x_162:
        /* <DEDUP_REMOVED lines=10> */
.L_x_165:
[----:B------:R-:W-:Y:S05]  /*c370*/  BSYNC B1 ;  /* 0x0000000000017941 */ /* 0x000fea0003800000 */
.L_x_164:
        /* <DEDUP_REMOVED lines=10> */
.L_x_167:
[----:B------:R-:W-:Y:S05]  /*c420*/  BSYNC B1 ;  /* 0x0000000000017941 */ /* 0x000fea0003800000 */
.L_x_166:
        /* <DEDUP_REMOVED lines=10> */
.L_x_169:
[----:B------:R-:W-:Y:S05]  /*c4d0*/  BSYNC B1 ;  /* 0x0000000000017941 */ /* 0x000fea0003800000 */
.L_x_168:
        /* <DEDUP_REMOVED lines=10> */
.L_x_171:
[----:B------:R-:W-:Y:S05]  /*c580*/  BSYNC B1 ;  /* 0x0000000000017941 */ /* 0x000fea0003800000 */
.L_x_170:
        /* <DEDUP_REMOVED lines=10> */
.L_x_173:
[----:B------:R-:W-:Y:S05]  /*c630*/  BSYNC B1 ;  /* 0x0000000000017941 */ /* 0x000fea0003800000 */
.L_x_172:
        /* <DEDUP_REMOVED lines=10> */
.L_x_175:
[----:B------:R-:W-:Y:S05]  /*c6e0*/  BSYNC B1 ;  /* 0x0000000000017941 */ /* 0x000fea0003800000 */
.L_x_174:
        /* <DEDUP_REMOVED lines=10> */
.L_x_177:
[----:B------:R-:W-:Y:S05]  /*c790*/  BSYNC B1 ;  /* 0x0000000000017941 */ /* 0x000fea0003800000 */
.L_x_176:
        /* <DEDUP_REMOVED lines=10> */
.L_x_179:
[----:B------:R-:W-:Y:S05]  /*c840*/  BSYNC B1 ;  /* 0x0000000000017941 */ /* 0x000fea0003800000 */
.L_x_178:
        /* <DEDUP_REMOVED lines=10> */
.L_x_181:
[----:B------:R-:W-:Y:S05]  /*c8f0*/  BSYNC B1 ;  /* 0x0000000000017941 */ /* 0x000fea0003800000 */
.L_x_180:
        /* <DEDUP_REMOVED lines=10> */
.L_x_183:
[----:B------:R-:W-:Y:S05]  /*c9a0*/  BSYNC B1 ;  /* 0x0000000000017941 */ /* 0x000fea0003800000 */
.L_x_182:
        /* <DEDUP_REMOVED lines=10> */
.L_x_185:
[----:B------:R-:W-:Y:S05]  /*ca50*/  BSYNC B1 ;  /* 0x0000000000017941 */ /* 0x000fea0003800000 */
.L_x_184:
        /* <DEDUP_REMOVED lines=10> */
.L_x_187:
[----:B------:R-:W-:Y:S05]  /*cb00*/  BSYNC B1 ;  /* 0x0000000000017941 */ /* 0x000fea0003800000 */
.L_x_186:
        /* <DEDUP_REMOVED lines=10> */
.L_x_189:
[----:B------:R-:W-:Y:S05]  /*cbb0*/  BSYNC B1 ;  /* 0x0000000000017941 */ /* 0x000fea0003800000 */
.L_x_188:
        /* <DEDUP_REMOVED lines=10> */
.L_x_191:
[----:B------:R-:W-:Y:S05]  /*cc60*/  BSYNC B1 ;  /* 0x0000000000017941 */ /* 0x000fea0003800000 */
.L_x_190:
        /* <DEDUP_REMOVED lines=10> */
.L_x_193:
[----:B------:R-:W-:Y:S05]  /*cd10*/  BSYNC B1 ;  /* 0x0000000000017941 */ /* 0x000fea0003800000 */
.L_x_192:
        /* <DEDUP_REMOVED lines=10> */
.L_x_195:
[----:B------:R-:W-:Y:S05]  /*cdc0*/  BSYNC B1 ;  /* 0x0000000000017941 */ /* 0x000fea0003800000 */
.L_x_194:
        /* <DEDUP_REMOVED lines=10> */
.L_x_197:
[----:B------:R-:W-:Y:S05]  /*ce70*/  BSYNC B1 ;  /* 0x0000000000017941 */ /* 0x000fea0003800000 */
.L_x_196:
        /* <DEDUP_REMOVED lines=10> */
.L_x_199:
[----:B------:R-:W-:Y:S05]  /*cf20*/  BSYNC B1 ;  /* 0x0000000000017941 */ /* 0x000fea0003800000 */
.L_x_198:
        /* <DEDUP_REMOVED lines=10> */
.L_x_201:
[----:B------:R-:W-:Y:S05]  /*cfd0*/  BSYNC B1 ;  /* 0x0000000000017941 */ /* 0x000fea0003800000 */
.L_x_200:
        /* <DEDUP_REMOVED lines=10> */
.L_x_203:
[----:B------:R-:W-:Y:S05]  /*d080*/  BSYNC B1 ;  /* 0x0000000000017941 */ /* 0x000fea0003800000 */
.L_x_202:
        /* <DEDUP_REMOVED lines=10> */
.L_x_205:
[----:B------:R-:W-:Y:S05]  /*d130*/  BSYNC B1 ;  /* 0x0000000000017941 */ /* 0x000fea0003800000 */
.L_x_204:
        /* <DEDUP_REMOVED lines=10> */
.L_x_207:
[----:B------:R-:W-:Y:S05]  /*d1e0*/  BSYNC B1 ;  /* 0x0000000000017941 */ /* 0x000fea0003800000 */
.L_x_206:
        /* <DEDUP_REMOVED lines=10> */
.L_x_209:
[----:B------:R-:W-:Y:S05]  /*d290*/  BSYNC B1 ;  /* 0x0000000000017941 */ /* 0x000fea0003800000 */
.L_x_208:
        /* <DEDUP_REMOVED lines=10> */
.L_x_211:
[----:B------:R-:W-:Y:S05]  /*d340*/  BSYNC B1 ;  /* 0x0000000000017941 */ /* 0x000fea0003800000 */
.L_x_210:
        /* <DEDUP_REMOVED lines=10> */
.L_x_213:
[----:B------:R-:W-:Y:S05]  /*d3f0*/  BSYNC B1 ;  /* 0x0000000000017941 */ /* 0x000fea0003800000 */
.L_x_212:
        /* <DEDUP_REMOVED lines=10> */
.L_x_215:
[----:B------:R-:W-:Y:S05]  /*d4a0*/  BSYNC B1 ;  /* 0x0000000000017941 */ /* 0x000fea0003800000 */
.L_x_214:
        /* <DEDUP_REMOVED lines=10> */
.L_x_217:
[----:B------:R-:W-:Y:S05]  /*d550*/  BSYNC B1 ;  /* 0x0000000000017941 */ /* 0x000fea0003800000 */
.L_x_216:
        /* <DEDUP_REMOVED lines=10> */
.L_x_219:
[----:B------:R-:W-:Y:S05]  /*d600*/  BSYNC B1 ;  /* 0x0000000000017941 */ /* 0x000fea0003800000 */
.L_x_218:
        /* <DEDUP_REMOVED lines=10> */
.L_x_221:
[----:B------:R-:W-:Y:S05]  /*d6b0*/  BSYNC B1 ;  /* 0x0000000000017941 */ /* 0x000fea0003800000 */
.L_x_220:
        /* <DEDUP_REMOVED lines=10> */
.L_x_223:
[----:B------:R-:W-:Y:S05]  /*d760*/  BSYNC B1 ;  /* 0x0000000000017941 */ /* 0x000fea0003800000 */
.L_x_222:
        /* <DEDUP_REMOVED lines=10> */
.L_x_225:
[----:B------:R-:W-:Y:S05]  /*d810*/  BSYNC B1 ;  /* 0x0000000000017941 */ /* 0x000fea0003800000 */
.L_x_224:
        /* <DEDUP_REMOVED lines=10> */
.L_x_227:
[----:B------:R-:W-:Y:S05]  /*d8c0*/  BSYNC B1 ;  /* 0x0000000000017941 */ /* 0x000fea0003800000 */
.L_x_226:
        /* <DEDUP_REMOVED lines=10> */
.L_x_229:
[----:B------:R-:W-:Y:S05]  /*d970*/  BSYNC B1 ;  /* 0x0000000000017941 */ /* 0x000fea0003800000 */
.L_x_228:
        /* <DEDUP_REMOVED lines=10> */
.L_x_231:
[----:B------:R-:W-:Y:S05]  /*da20*/  BSYNC B1 ;  /* 0x0000000000017941 */ /* 0x000fea0003800000 */
.L_x_230:
        /* <DEDUP_REMOVED lines=10> */
.L_x_233:
[----:B------:R-:W-:Y:S05]  /*dad0*/  BSYNC B1 ;  /* 0x0000000000017941 */ /* 0x000fea0003800000 */
.L_x_232:
        /* <DEDUP_REMOVED lines=10> */
.L_x_235:
[----:B------:R-:W-:Y:S05]  /*db80*/  BSYNC B1 ;  /* 0x0000000000017941 */ /* 0x000fea0003800000 */
.L_x_234:
        /* <DEDUP_REMOVED lines=10> */
.L_x_237:
[----:B------:R-:W-:Y:S05]  /*dc30*/  BSYNC B1 ;  /* 0x0000000000017941 */ /* 0x000fea0003800000 */
.L_x_236:
        /* <DEDUP_REMOVED lines=10> */
.L_x_239:
[----:B------:R-:W-:Y:S05]  /*dce0*/  BSYNC B1 ;  /* 0x0000000000017941 */ /* 0x000fea0003800000 */
.L_x_238:
        /* <DEDUP_REMOVED lines=10> */
.L_x_241:
[----:B------:R-:W-:Y:S05]  /*dd90*/  BSYNC B1 ;  /* 0x0000000000017941 */ /* 0x000fea0003800000 */
.L_x_240:
        /* <DEDUP_REMOVED lines=10> */
.L_x_243:
[----:B------:R-:W-:Y:S05]  /*de40*/  BSYNC B1 ;  /* 0x0000000000017941 */ /* 0x000fea0003800000 */
.L_x_242:
        /* <DEDUP_REMOVED lines=10> */
.L_x_245:
[----:B------:R-:W-:Y:S05]  /*def0*/  BSYNC B1 ;  /* 0x0000000000017941 */ /* 0x000fea0003800000 */
.L_x_244:
        /* <DEDUP_REMOVED lines=10> */
.L_x_247:
[----:B------:R-:W-:Y:S05]  /*dfa0*/  BSYNC B1 ;  /* 0x0000000000017941 */ /* 0x000fea0003800000 */
.L_x_246:
        /* <DEDUP_REMOVED lines=10> */
.L_x_249:
[----:B------:R-:W-:Y:S05]  /*e050*/  BSYNC B1 ;  /* 0x0000000000017941 */ /* 0x000fea0003800000 */
.L_x_248:
        /* <DEDUP_REMOVED lines=10> */
.L_x_251:
[----:B------:R-:W-:Y:S05]  /*e100*/  BSYNC B1 ;  /* 0x0000000000017941 */ /* 0x000fea0003800000 */
.L_x_250:
        /* <DEDUP_REMOVED lines=10> */
.L_x_253:
[----:B------:R-:W-:Y:S05]  /*e1b0*/  BSYNC B1 ;  /* 0x0000000000017941 */ /* 0x000fea0003800000 */
.L_x_252:
        /* <DEDUP_REMOVED lines=10> */
.L_x_255:
[----:B------:R-:W-:Y:S05]  /*e260*/  BSYNC B1 ;  /* 0x0000000000017941 */ /* 0x000fea0003800000 */
.L_x_254:
        /* <DEDUP_REMOVED lines=10> */
.L_x_257:
[----:B------:R-:W-:Y:S05]  /*e310*/  BSYNC B1 ;  /* 0x0000000000017941 */ /* 0x000fea0003800000 */
.L_x_256:
        /* <DEDUP_REMOVED lines=10> */
.L_x_259:
[----:B------:R-:W-:Y:S05]  /*e3c0*/  BSYNC B1 ;  /* 0x0000000000017941 */ /* 0x000fea0003800000 */
.L_x_258:
        /* <DEDUP_REMOVED lines=10> */
.L_x_261:
[----:B------:R-:W-:Y:S05]  /*e470*/  BSYNC B1 ;  /* 0x0000000000017941 */ /* 0x000fea0003800000 */
.L_x_260:
        /* <DEDUP_REMOVED lines=10> */
.L_x_263:
[----:B------:R-:W-:Y:S05]  /*e520*/  BSYNC B1 ;  /* 0x0000000000017941 */ /* 0x000fea0003800000 */
.L_x_262:
        /* <DEDUP_REMOVED lines=10> */
.L_x_265:
[----:B------:R-:W-:Y:S05]  /*e5d0*/  BSYNC B1 ;  /* 0x0000000000017941 */ /* 0x000fea0003800000 */
.L_x_264:
        /* <DEDUP_REMOVED lines=10> */
.L_x_267:
[----:B------:R-:W-:Y:S05]  /*e680*/  BSYNC B1 ;  /* 0x0000000000017941 */ /* 0x000fea0003800000 */
.L_x_266:
        /* <DEDUP_REMOVED lines=10> */
.L_x_269:
[----:B------:R-:W-:Y:S05]  /*e730*/  BSYNC B1 ;  /* 0x0000000000017941 */ /* 0x000fea0003800000 */
.L_x_268:
        /* <DEDUP_REMOVED lines=10> */
.L_x_271:
[----:B------:R-:W-:Y:S05]  /*e7e0*/  BSYNC B1 ;  /* 0x0000000000017941 */ /* 0x000fea0003800000 */
.L_x_270:
        /* <DEDUP_REMOVED lines=10> */
.L_x_273:
[----:B------:R-:W-:Y:S05]  /*e890*/  BSYNC B1 ;  /* 0x0000000000017941 */ /* 0x000fea0003800000 */
.L_x_272:
        /* <DEDUP_REMOVED lines=10> */
.L_x_275:
[----:B------:R-:W-:Y:S05]  /*e940*/  BSYNC B1 ;  /* 0x0000000000017941 */ /* 0x000fea0003800000 */
.L_x_274:
        /* <DEDUP_REMOVED lines=10> */
.L_x_277:
[----:B------:R-:W-:Y:S05]  /*e9f0*/  BSYNC B1 ;  /* 0x0000000000017941 */ /* 0x000fea0003800000 */
.L_x_276:
[----:B0-234-:R-:W2:Y:S01]  /*ea00*/  LDL.LU R10, [R1+0x1f4] ;  /* 0x0001f400010a7983 */ /* 0x01dea20000300800 */
[----:B-----5:R-:W-:Y:S01]  /*ea10*/  HADD2.F32 R11, -RZ, R23.H0_H0 ;  /* 0x20000017ff0b7230 */ /* 0x020fe20000004100 */
        /* <DEDUP_REMOVED lines=8> */
.L_x_279:
[----:B------:R-:W-:Y:S05]  /*eaa0*/  BSYNC B1 ;  /* 0x0000000000017941 */ /* 0x000fea0003800000 */
.L_x_278:
[----:B------:R-:W3:Y:S01]  /*eab0*/  LDL.LU R10, [R1+0x1f8] ;  /* 0x0001f800010a7983 */ /* 0x000ee20000300800 */
[----:B0----5:R-:W-:Y:S01]  /*eac0*/  HADD2.F32 R11, -RZ, R23.H0_H0 ;  /* 0x20000017ff0b7230 */ /* 0x021fe20000004100 */
[----:B------:R-:W-:Y:S01]  /*ead0*/  ISETP.GT.AND P1, PT, R0, 0xf9, P0 ;  /* 0x000000f90000780c */ /* 0x000fe20000724270 */
[----:B------:R-:W-:Y:S01]  /*eae0*/  BSSY B1, `(.L_x_280) ;  /* 0x000000a000017945 */ /* 0x000fe20003800000 */
[----:B------:R-:W-:Y:S02]  /*eaf0*/  IADD3 R167, P0, R3, 0x80, RZ ;  /* 0x0000008003a77810 */ /* 0x000fe40007f1e0ff */
[----:B------:R-:W-:-:S04]  /*eb00*/  FMUL R11, R11, R16 ;  /* 0x000000100b0b7220 */ /* 0x000fc80000400000 */
[----:B---3--:R-:W-:-:S05]  /*eb10*/  FFMA R11, R10, R2, R11 ;  /* 0x000000020a0b7223 */ /* 0x008fca000000000b */
[----:B------:R-:W-:-:S04]  /*eb20*/  F2FP.F16.F32.PACK_AB R11, RZ, R11 ;  /* 0x0000000bff0b723e */ /* 0x000fc800000000ff */
[----:B------:R-:W-:Y:S01]  /*eb30*/  PRMT R3, R11, 0x7610, R3 ;  /* 0x000076100b037816 */ /* 0x000fe20000000003 */
[----:B------:R-:W-:-:S04]  /*eb40*/  IMAD.X R11, RZ, RZ, UR7, P0 ;  /* 0x00000007ff0b7e24 */ /* 0x000fc800080e06ff */
[----:B------:R0:W-:Y:S01]  /*eb50*/  @P2 STG.E.U16 desc[UR36][R6.64+0x1f0], R3 ;  /* 0x0001f00306002986 */ /* 0x0001e2000c101524 */
[----:B------:R-:W-:Y:S05]  /*eb60*/  @!P1 BRA `(.L_x_281) ;  /* 0x0000000000049947 */ /* 0x000fea0003800000 */
[----:B------:R3:W5:Y:S02]  /*eb70*/  LDG.E.LTC128B.U16 R23, desc[UR36][R8.64+0x1f2] ;  /* 0x0001f22408177981 */ /* 0x000764000c1e1520 */
.L_x_281:
[----:B------:R-:W-:Y:S05]  /*eb80*/  BSYNC B1 ;  /* 0x0000000000017941 */ /* 0x000fea0003800000 */
.L_x_280:
[----:B------:R-:W4:Y:S01]  /*eb90*/  LDL.LU R10, [R1+0x1fc] ;  /* 0x0001fc00010a7983 */ /* 0x000f220000300800 */
[----:B0----5:R-:W-:Y:S01]  /*eba0*/  HADD2.F32 R3, -RZ, R23.H0_H0 ;  /* 0x20000017ff037230 */ /* 0x021fe20000004100 */
[----:B------:R-:W-:Y:S01]  /*ebb0*/  ISETP.GT.AND P0, PT, R17, 0x80, PT ;  /* 0x000000801100780c */ /* 0x000fe20003f04270 */
[----:B--23--:R-:W-:-:S03]  /*ebc0*/  IMAD R8, R11, R14, RZ ;  /* 0x0000000e0b087224 */ /* 0x00cfc600078e02ff */
[----:B------:R-:W-:Y:S01]  /*ebd0*/  FMUL R3, R3, R16 ;  /* 0x0000001003037220 */ /* 0x000fe20000400000 */
[C---:B------:R-:W-:Y:S01]  /*ebe0*/  IMAD R165, R167.reuse, R15, R8 ;  /* 0x0000000fa7a57224 */ /* 0x040fe200078e0208 */
[----:B------:R-:W-:Y:S01]  /*ebf0*/  ISETP.GT.AND P4, PT, R0, RZ, P0 ;  /* 0x000000ff0000720c */ /* 0x000fe20000784270 */
[----:B------:R-:W-:-:S04]  /*ec00*/  IMAD.WIDE.U32 R8, R167, R14, R20 ;  /* 0x0000000ea7087225 */ /* 0x000fc800078e0014 */
[----:B------:R-:W-:Y:S02]  /*ec10*/  IMAD.IADD R9, R9, 0x1, R165 ;  /* 0x0000000109097824 */ /* 0x000fe400078e02a5 */
[----:B----4-:R-:W-:Y:S01]  /*ec20*/  FFMA R3, R10, R2, R3 ;  /* 0x000000020a037223 */ /* 0x010fe20000000003 */
[----:B------:R-:W-:-:S04]  /*ec30*/  LEA R10, P2, R8, R12, 0x1 ;  /* 0x0000000c080a7211 */ /* 0x000fc800078408ff */
[----:B------:R-:W-:Y:S02]  /*ec40*/  F2FP.F16.F32.PACK_AB R3, RZ, R3 ;  /* 0x00000003ff03723e */ /* 0x000fe400000000ff */
[--C-:B------:R-:W-:Y:S02]  /*ec50*/  LEA.HI.X R11, R8, R13, R9.reuse, 0x1, P2 ;  /* 0x0000000d080b7211 */ /* 0x100fe400010f0c09 */
[----:B------:R-:W-:-:S05]  /*ec60*/  PRMT R9, R3, 0x7610, R9 ;  /* 0x0000761003097816 */ /* 0x000fca0000000009 */
[----:B------:R0:W-:Y:S04]  /*ec70*/  @P1 STG.E.U16 desc[UR36][R6.64+0x1f2], R9 ;  /* 0x0001f20906001986 */ /* 0x0001e8000c101524 */
[----:B------:R-:W2:Y:S01]  /*ec80*/  @P4 LDG.E.LTC128B.U16 R23, desc[UR36][R10.64] ;  /* 0x000000240a174981 */ /* 0x000ea2000c1e1520 */
[----:B-1----:R-:W-:Y:S01]  /*ec90*/  IMAD.U32 R159, RZ, RZ, UR8 ;  /* 0x00000008ff9f7e24 */ /* 0x002fe2000f8e00ff */
[----:B------:R-:W-:Y:S01]  /*eca0*/  MOV R164, UR9 ;  /* 0x0000000900a47c02 */ /* 0x000fe20008000f00 */
[----:B------:R-:W-:Y:S01]  /*ecb0*/  IMAD.U32 R161, RZ, RZ, UR8 ;  /* 0x00000008ffa17e24 */ /* 0x000fe2000f8e00ff */
[----:B------:R-:W-:Y:S01]  /*ecc0*/  ISETP.GT.AND P2, PT, R0, 0x1, P0 ;  /* 0x000000010000780c */ /* 0x000fe20000744270 */
[----:B------:R-:W-:Y:S01]  /*ecd0*/  IMAD.SHL.U32 R159, R159, 0x100, RZ ;  /* 0x000001009f9f7824 */ /* 0x000fe200078e00ff */
[----:B------:R-:W-:Y:S01]  /*ece0*/  BSSY B1, `(.L_x_282) ;  /* 0x0000011000017945 */ /* 0x000fe20003800000 */
[----:B0-----:R-:W-:Y:S01]  /*ecf0*/  IMAD.WIDE.U32 R8, R167, R14, R18 ;  /* 0x0000000ea7087225 */ /* 0x001fe200078e0012 */
[----:B------:R-:W-:-:S04]  /*ed00*/  SHF.L.U64.HI R161, R161, 0x8, R164 ;  /* 0x00000008a1a17819 */ /* 0x000fc800000102a4 */
[----:B------:R-:W-:-:S03]  /*ed10*/  IADD3 R9, R165, R9, RZ ;  /* 0x00000009a5097210 */ /* 0x000fc60007ffe0ff */
[----:B------:R-:W-:Y:S01]  /*ed20*/  IMAD.WIDE.U32 R162, R22, UR43, R8 ;  /* 0x0000002b16a27c25 */ /* 0x000fe2000f8e0008 */
[----:B------:R-:W-:-:S03]  /*ed30*/  IADD3 R8, P1, R159, R4, RZ ;  /* 0x000000049f087210 */ /* 0x000fc60007f3e0ff */
[----:B------:R-:W-:Y:S01]  /*ed40*/  IMAD.IADD R7, R157, 0x1, R163 ;  /* 0x000000019d077824 */ /* 0x000fe200078e02a3 */
[----:B------:R-:W-:Y:S02]  /*ed50*/  IADD3.X R9, R161, R5, RZ, P1, !PT ;  /* 0x00000005a1097210 */ /* 0x000fe40000ffe4ff */
[----:B------:R-:W-:-:S04]  /*ed60*/  LEA R6, P3, R162, R12, 0x1 ;  /* 0x0000000ca2067211 */ /* 0x000fc800078608ff */
[----:B------:R-:W-:Y:S01]  /*ed70*/  LEA.HI.X R7, R162, R13, R7, 0x1, P3 ;  /* 0x0000000da2077211 */ /* 0x000fe200018f0c07 */
[----:B--2---:R-:W-:-:S05]  /*ed80*/  HADD2.F32 R3, -RZ, R23.H0_H0 ;  /* 0x20000017ff037230 */ /* 0x004fca0000004100 */
[----:B------:R-:W-:-:S04]  /*ed90*/  FMUL R3, R3, R16 ;  /* 0x0000001003037220 */ /* 0x000fc80000400000 */
[----:B------:R-:W-:-:S05]  /*eda0*/  FFMA R3, R24, R2, R3 ;  /* 0x0000000218037223 */ /* 0x000fca0000000003 */
[----:B------:R-:W-:-:S05]  /*edb0*/  F2FP.F16.F32.PACK_AB R3, RZ, R3 ;  /* 0x00000003ff03723e */ /* 0x000fca00000000ff */
[----:B------:R0:W-:Y:S01]  /*edc0*/  @P4 STG.E.U16 desc[UR36][R8.64], R3 ;  /* 0x0000000308004986 */ /* 0x0001e2000c101524 */
[----:B------:R-:W-:Y:S05]  /*edd0*/  @!P2 BRA `(.L_x_283) ;  /* 0x000000000004a947 */ /* 0x000fea0003800000 */
[----:B------:R1:W5:Y:S02]  /*ede0*/  LDG.E.LTC128B.U16 R23, desc[UR36][R6.64+0x2] ;  /* 0x0000022406177981 */ /* 0x000364000c1e1520 */
.L_x_283:
[----:B------:R-:W-:Y:S05]  /*edf0*/  BSYNC B1 ;  /* 0x0000000000017941 */ /* 0x000fea0003800000 */
.L_x_282:
[----:B0----5:R-:W-:Y:S01]  /*ee00*/  HADD2.F32 R3, -RZ, R23.H0_H0 ;  /* 0x20000017ff037230 */ /* 0x021fe20000004100 */
[----:B------:R-:W-:Y:S01]  /*ee10*/  ISETP.GT.AND P1, PT, R17, 0x88, PT ;  /* 0x000000881100780c */ /* 0x000fe20003f24270 */
[----:B------:R-:W-:Y:S01]  /*ee20*/  IMAD.WIDE.U32 R14, R167, R14, R154 ;  /* 0x0000000ea70e7225 */ /* 0x000fe200078e009a */
[----:B------:R-:W-:Y:S03]  /*ee30*/  BSSY B1, `(.L_x_284) ;  /* 0x0000010000017945 */ /* 0x000fe60003800000 */
[----:B------:R-:W-:Y:S01]  /*ee40*/  FMUL R10, R3, R16 ;  /* 0x00000010030a7220 */ /* 0x000fe20000400000 */
[----:B------:R-:W-:Y:S01]  /*ee50*/  ISETP.GT.AND P3, PT, R0, RZ, P1 ;  /* 0x000000ff0000720c */ /* 0x000fe20000f64270 */
[----:B------:R-:W-:Y:S01]  /*ee60*/  IMAD.IADD R165, R165, 0x1, R15 ;  /* 0x00000001a5a57824 */ /* 0x000fe200078e020f */
[----:B------:R-:W-:Y:S01]  /*ee70*/  IADD3 R152, P4, R152, R14, RZ ;  /* 0x0000000e98987210 */ /* 0x000fe20007f9e0ff */
[----:B------:R-:W-:Y:S01]  /*ee80*/  FFMA R10, R25, R2, R10 ;  /* 0x00000002190a7223 */ /* 0x000fe2000000000a */
[----:B------:R-:W-:-:S03]  /*ee90*/  IADD3 R14, P5, R18, R14, RZ ;  /* 0x0000000e120e7210 */ /* 0x000fc60007fbe0ff */
[----:B------:R-:W-:Y:S01]  /*eea0*/  IMAD.X R20, R165, 0x1, R21, P4 ;  /* 0x00000001a5147824 */ /* 0x000fe200020e0615 */
[----:B------:R-:W-:Y:S02]  /*eeb0*/  F2FP.F16.F32.PACK_AB R3, RZ, R10 ;  /* 0x0000000aff03723e */ /* 0x000fe400000000ff */
[C---:B------:R-:W-:Y:S02]  /*eec0*/  LEA R10, P4, R152.reuse, R12, 0x1 ;  /* 0x0000000c980a7211 */ /* 0x040fe400078808ff */
[----:B------:R-:W-:Y:S02]  /*eed0*/  PRMT R17, R3, 0x7610, R17 ;  /* 0x0000761003117816 */ /* 0x000fe40000000011 */
[----:B------:R-:W-:Y:S02]  /*eee0*/  LEA.HI.X R11, R152, R13, R20, 0x1, P4 ;  /* 0x0000000d980b7211 */ /* 0x000fe400020f0c14 */
[----:B------:R-:W-:Y:S01]  /*eef0*/  PRMT R3, R23, 0x7610, R3 ;  /* 0x0000761017037816 */ /* 0x000fe20000000003 */
[----:B------:R0:W-:Y:S01]  /*ef00*/  @P2 STG.E.U16 desc[UR36][R8.64+0x2], R17 ;  /* 0x0000021108002986 */ /* 0x0001e2000c101524 */
[----:B------:R-:W-:Y:S05]  /*ef10*/  @!P3 BRA `(.L_x_285) ;  /* 0x000000000004b947 */ /* 0x000fea0003800000 */
[----:B------:R2:W5:Y:S02]  /*ef20*/  LDG.E.LTC128B.U16 R3, desc[UR36][R10.64] ;  /* 0x000000240a037981 */ /* 0x000564000c1e1520 */
.L_x_285:
[----:B------:R-:W-:Y:S05]  /*ef30*/  BSYNC B1 ;  /* 0x0000000000017941 */ /* 0x000fea0003800000 */
.L_x_284:
[----:B--2--5:R-:W-:Y:S01]  /*ef40*/  HADD2.F32 R11, -RZ, R3.H0_H0 ;  /* 0x20000003ff0b7230 */ /* 0x024fe20000004100 */
[----:B------:R-:W-:Y:S01]  /*ef50*/  IADD3.X R15, R19, R165, RZ, P5, !PT ;  /* 0x000000a5130f7210 */ /* 0x000fe20002ffe4ff */
[----:B------:R-:W-:Y:S01]  /*ef60*/  BSSY B1, `(.L_x_286) ;  /* 0x000000e000017945 */ /* 0x000fe20003800000 */
[----:B------:R-:W-:Y:S02]  /*ef70*/  IADD3 R10, P2, R8, R158, RZ ;  /* 0x0000009e080a7210 */ /* 0x000fe40007f5e0ff */
[----:B------:R-:W-:Y:S01]  /*ef80*/  FMUL R11, R11, R16 ;  /* 0x000000100b0b7220 */ /* 0x000fe20000400000 */
[----:B------:R-:W-:Y:S01]  /*ef90*/  IMAD.WIDE.U32 R22, R22, UR43, R14 ;  /* 0x0000002b16167c25 */ /* 0x000fe2000f8e000e */
[----:B------:R-:W-:-:S03]  /*efa0*/  ISETP.GT.AND P5, PT, R0, 0x1, P1 ;  /* 0x000000010000780c */ /* 0x000fc60000fa4270 */
[----:B------:R-:W-:Y:S01]  /*efb0*/  FFMA R11, R26, R2, R11 ;  /* 0x000000021a0b7223 */ /* 0x000fe2000000000b */
[----:B------:R-:W-:Y:S01]  /*efc0*/  IMAD.IADD R157, R157, 0x1, R23 ;  /* 0x000000019d9d7824 */ /* 0x000fe200078e0217 */
[----:B------:R-:W-:-:S03]  /*efd0*/  LEA R12, P4, R22, R12, 0x1 ;  /* 0x0000000c160c7211 */ /* 0x000fc600078808ff */
[----:B------:R-:W-:Y:S01]  /*efe0*/  F2FP.F16.F32.PACK_AB R14, RZ, R11 ;  /* 0x0000000bff0e723e */ /* 0x000fe200000000ff */
[----:B------:R-:W-:Y:S01]  /*eff0*/  IMAD.X R11, R9, 0x1, R156, P2 ;  /* 0x00000001090b7824 */ /* 0x000fe200010e069c */
[----:B------:R-:W-:-:S04]  /*f000*/  LEA.HI.X R13, R22, R13, R157, 0x1, P4 ;  /* 0x0000000d160d7211 */ /* 0x000fc800020f0c9d */
[----:B------:R2:W-:Y:S01]  /*f010*/  @P3 STG.E.U16 desc[UR36][R10.64], R14 ;  /* 0x0000000e0a003986 */ /* 0x0005e2000c101524 */
[----:B------:R-:W-:Y:S05]  /*f020*/  @!P5 BRA `(.L_x_287) ;  /* 0x000000000004d947 */ /* 0x000fea0003800000 */
[----:B------:R3:W5:Y:S02]  /*f030*/  LDG.E.LTC128B.U16 R3, desc[UR36][R12.64+0x2] ;  /* 0x000002240c037981 */ /* 0x000764000c1e1520 */
.L_x_287:
[----:B------:R-:W-:Y:S05]  /*f040*/  BSYNC B1 ;  /* 0x0000000000017941 */ /* 0x000fea0003800000 */
.L_x_286:
[----:B-----5:R-:W-:Y:S01]  /*f050*/  HADD2.F32 R15, -RZ, R3.H0_H0 ;  /* 0x20000003ff0f7230 */ /* 0x020fe20000004100 */
[----:B------:R-:W-:Y:S01]  /*f060*/  ISETP.GT.AND P2, PT, R0, 0x8, P0 ;  /* 0x000000080000780c */ /* 0x000fe20000744270 */
[----:B------:R-:W-:Y:S03]  /*f070*/  BSSY B1, `(.L_x_288) ;  /* 0x0000007000017945 */ /* 0x000fe60003800000 */
[----:B--2---:R-:W-:-:S04]  /*f080*/  FMUL R14, R15, R16 ;  /* 0x000000100f0e7220 */ /* 0x004fc80000400000 */
[----:B------:R-:W-:-:S05]  /*f090*/  FFMA R14, R27, R2, R14 ;  /* 0x000000021b0e7223 */ /* 0x000fca000000000e */
[----:B------:R-:W-:-:S05]  /*f0a0*/  F2FP.F16.F32.PACK_AB R14, RZ, R14 ;  /* 0x0000000eff0e723e */ /* 0x000fca00000000ff */
[----:B------:R2:W-:Y:S01]  /*f0b0*/  @P5 STG.E.U16 desc[UR36][R10.64+0x2], R14 ;  /* 0x0000020e0a005986 */ /* 0x0005e2000c101524 */
[----:B------:R-:W-:Y:S05]  /*f0c0*/  @!P2 BRA `(.L_x_289) ;  /* 0x000000000004a947 */ /* 0x000fea0003800000 */
[----:B------:R4:W5:Y:S02]  /*f0d0*/  LDG.E.LTC128B.U16 R3, desc[UR36][R6.64+0x10] ;  /* 0x0000102406037981 */ /* 0x000964000c1e1520 */
.L_x_289:
[----:B------:R-:W-:Y:S05]  /*f0e0*/  BSYNC B1 ;  /* 0x0000000000017941 */ /* 0x000fea0003800000 */
.L_x_288:
[----:B--2--5:R-:W-:Y:S01]  /*f0f0*/  HADD2.F32 R11, -RZ, R3.H0_H0 ;  /* 0x20000003ff0b7230 */ /* 0x024fe20000004100 */
[----:B------:R-:W-:Y:S01]  /*f100*/  ISETP.GT.AND P3, PT, R0, 0x9, P0 ;  /* 0x000000090000780c */ /* 0x000fe20000764270 */
[----:B------:R-:W-:Y:S03]  /*f110*/  BSSY B1, `(.L_x_290) ;  /* 0x0000007000017945 */ /* 0x000fe60003800000 */
[----:B------:R-:W-:-:S04]  /*f120*/  FMUL R11, R11, R16 ;  /* 0x000000100b0b7220 */ /* 0x000fc80000400000 */
[----:B------:R-:W-:-:S05]  /*f130*/  FFMA R11, R28, R2, R11 ;  /* 0x000000021c0b7223 */ /* 0x000fca000000000b */
[----:B------:R-:W-:-:S05]  /*f140*/  F2FP.F16.F32.PACK_AB R11, RZ, R11 ;  /* 0x0000000bff0b723e */ /* 0x000fca00000000ff */
[----:B------:R2:W-:Y:S01]  /*f150*/  @P2 STG.E.U16 desc[UR36][R8.64+0x10], R11 ;  /* 0x0000100b08002986 */ /* 0x0005e2000c101524 */
[----:B------:R-:W-:Y:S05]  /*f160*/  @!P3 BRA `(.L_x_291) ;  /* 0x000000000004b947 */ /* 0x000fea0003800000 */
[----:B------:R0:W5:Y:S02]  /*f170*/  LDG.E.LTC128B.U16 R3, desc[UR36][R6.64+0x12] ;  /* 0x0000122406037981 */ /* 0x000164000c1e1520 */
.L_x_291:
[----:B------:R-:W-:Y:S05]  /*f180*/  BSYNC B1 ;  /* 0x0000000000017941 */ /* 0x000fea0003800000 */
.L_x_290:
        /* <DEDUP_REMOVED lines=9> */
.L_x_293:
[----:B------:R-:W-:Y:S05]  /*f220*/  BSYNC B1 ;  /* 0x0000000000017941 */ /* 0x000fea0003800000 */
.L_x_292:
[----:B-----5:R-:W-:Y:S01]  /*f230*/  HADD2.F32 R11, -RZ, R3.H0_H0 ;  /* 0x20000003ff0b7230 */ /* 0x020fe20000004100 */
[----:B--2---:R-:W-:Y:S01]  /*f240*/  IADD3 R10, P3, R158, R8, RZ ;  /* 0x000000089e0a7210 */ /* 0x004fe20007f7e0ff */
[----:B------:R-:W-:Y:S01]  /*f250*/  BSSY B1, `(.L_x_294) ;  /* 0x0000009000017945 */ /* 0x000fe20003800000 */
[----:B------:R-:W-:Y:S02]  /*f260*/  ISETP.GT.AND P2, PT, R0, 0x9, P1 ;  /* 0x000000090000780c */ /* 0x000fe40000f44270 */
[----:B------:R-:W-:-:S04]  /*f270*/  FMUL R11, R11, R16 ;  /* 0x000000100b0b7220 */ /* 0x000fc80000400000 */
[----:B------:R-:W-:-:S05]  /*f280*/  FFMA R11, R30, R2, R11 ;  /* 0x000000021e0b7223 */ /* 0x000fca000000000b */
[----:B------:R-:W-:Y:S02]  /*f290*/  F2FP.F16.F32.PACK_AB R14, RZ, R11 ;  /* 0x0000000bff0e723e */ /* 0x000fe400000000ff */
[----:B------:R-:W-:-:S05]  /*f2a0*/  IADD3.X R11, R156, R9, RZ, P3, !PT ;  /* 0x000000099c0b7210 */ /* 0x000fca0001ffe4ff */
[----:B------:R2:W-:Y:S01]  /*f2b0*/  @P4 STG.E.U16 desc[UR36][R10.64+0x10], R14 ;  /* 0x0000100e0a004986 */ /* 0x0005e2000c101524 */
[----:B------:R-:W-:Y:S05]  /*f2c0*/  @!P2 BRA `(.L_x_295) ;  /* 0x000000000004a947 */ /* 0x000fea0003800000 */
[----:B------:R0:W5:Y:S02]  /*f2d0*/  LDG.E.LTC128B.U16 R3, desc[UR36][R12.64+0x12] ;  /* 0x000012240c037981 */ /* 0x000164000c1e1520 */
.L_x_295:
[----:B------:R-:W-:Y:S05]  /*f2e0*/  BSYNC B1 ;  /* 0x0000000000017941 */ /* 0x000fea0003800000 */
.L_x_294:
[----:B--2--5:R-:W-:Y:S01]  /*f2f0*/  HADD2.F32 R11, -RZ, R3.H0_H0 ;  /* 0x20000003ff0b7230 */ /* 0x024fe20000004100 */
[----:B------:R-:W-:Y:S01]  /*f300*/  IADD3 R158, P3, P4, R158, R4, R159 ;  /* 0x000000049e9e7210 */ /* 0x000fe20007c7e09f */
[----:B------:R-:W-:Y:S01]  /*f310*/  BSSY B1, `(.L_x_296) ;  /* 0x0000009000017945 */ /* 0x000fe20003800000 */
[----:B------:R-:W-:Y:S02]  /*f320*/  ISETP.GT.AND P5, PT, R0, 0x10, P0 ;  /* 0x000000100000780c */ /* 0x000fe400007a4270 */
[----:B------:R-:W-:Y:S01]  /*f330*/  FMUL R10, R11, R16 ;  /* 0x000000100b0a7220 */ /* 0x000fe20000400000 */
[----:B------:R-:W-:-:S03]  /*f340*/  IADD3.X R159, R156, R5, R161, P3, P4 ;  /* 0x000000059c9f7210 */ /* 0x000fc60001fe84a1 */
[----:B------:R-:W-:-:S05]  /*f350*/  FFMA R10, R31, R2, R10 ;  /* 0x000000021f0a7223 */ /* 0x000fca000000000a */
[----:B------:R-:W-:-:S05]  /*f360*/  F2FP.F16.F32.PACK_AB R10, RZ, R10 ;  /* 0x0000000aff0a723e */ /* 0x000fca00000000ff */
[----:B------:R2:W-:Y:S01]  /*f370*/  @P2 STG.E.U16 desc[UR36][R158.64+0x12], R10 ;  /* 0x0000120a9e002986 */ /* 0x0005e2000c101524 */
[----:B------:R-:W-:Y:S05]  /*f380*/  @!P5 BRA `(.L_x_297) ;  /* 0x000000000004d947 */ /* 0x000fea0003800000 */
[----:B------:R0:W5:Y:S02]  /*f390*/  LDG.E.LTC128B.U16 R3, desc[UR36][R6.64+0x20] ;  /* 0x0000202406037981 */ /* 0x000164000c1e1520 */
.L_x_297:
[----:B------:R-:W-:Y:S05]  /*f3a0*/  BSYNC B1 ;  /* 0x0000000000017941 */ /* 0x000fea0003800000 */
.L_x_296:
[----:B-----5:R-:W-:Y:S01]  /*f3b0*/  HADD2.F32 R5, -RZ, R3.H0_H0 ;  /* 0x20000003ff057230 */ /* 0x020fe20000004100 */
        /* <DEDUP_REMOVED lines=8> */
.L_x_299:
[----:B------:R-:W-:Y:S05]  /*f440*/  BSYNC B1 ;  /* 0x0000000000017941 */ /* 0x000fea0003800000 */
.L_x_298:
[----:B0----5:R-:W-:Y:S01]  /*f450*/  HADD2.F32 R5, -RZ, R3.H0_H0 ;  /* 0x20000003ff057230 */ /* 0x021fe20000004100 */
        /* <DEDUP_REMOVED lines=8> */
.L_x_301:
[----:B------:R-:W-:Y:S05]  /*f4e0*/  BSYNC B1 ;  /* 0x0000000000017941 */ /* 0x000fea0003800000 */
.L_x_300:
[----:B-----5:R-:W-:Y:S01]  /*f4f0*/  HADD2.F32 R5, -RZ, R3.H0_H0 ;  /* 0x20000003ff057230 */ /* 0x020fe20000004100 */
[----:B------:R-:W-:Y:S01]  /*f500*/  ISETP.GT.AND P2, PT, R0, 0x11, P1 ;  /* 0x000000110000780c */ /* 0x000fe20000f44270 */
[----:B0-----:R-:W-:Y:S01]  /*f510*/  @P3 IMAD.MOV.U32 R4, RZ, RZ, R158 ;  /* 0x000000ffff043224 */ /* 0x001fe200078e009e */
[----:B------:R-:W-:Y:S02]  /*f520*/  BSSY B1, `(.L_x_302) ;  /* 0x0000009000017945 */ /* 0x000fe40003800000 */
[----:B------:R-:W-:-:S04]  /*f530*/  FMUL R5, R5, R16 ;  /* 0x0000001005057220 */ /* 0x000fc80000400000 */
[----:B------:R-:W-:-:S05]  /*f540*/  FFMA R5, R34, R2, R5 ;  /* 0x0000000222057223 */ /* 0x000fca0000000005 */
[----:B------:R-:W-:-:S04]  /*f550*/  F2FP.F16.F32.PACK_AB R5, RZ, R5 ;  /* 0x00000005ff05723e */ /* 0x000fc800000000ff */
[----:B--2---:R-:W-:Y:S01]  /*f560*/  PRMT R10, R5, 0x7610, R10 ;  /* 0x00007610050a7816 */ /* 0x004fe2000000000a */
[----:B------:R-:W-:-:S05]  /*f570*/  @P3 IMAD.MOV.U32 R5, RZ, RZ, R159 ;  /* 0x000000ffff053224 */ /* 0x000fca00078e009f */
[----:B------:R0:W-:Y:S01]  /*f580*/  @P3 STG.E.U16 desc[UR36][R4.64+0x20], R10 ;  /* 0x0000200a04003986 */ /* 0x0001e2000c101524 */
[----:B------:R-:W-:Y:S05]  /*f590*/  @!P2 BRA `(.L_x_303) ;  /* 0x000000000004a947 */ /* 0x000fea0003800000 */
[----:B------:R2:W5:Y:S02]  /*f5a0*/  LDG.E.LTC128B.U16 R3, desc[UR36][R12.64+0x22] ;  /* 0x000022240c037981 */ /* 0x000564000c1e1520 */
.L_x_303:
[----:B------:R-:W-:Y:S05]  /*f5b0*/  BSYNC B1 ;  /* 0x0000000000017941 */ /* 0x000fea0003800000 */
.L_x_302:
[----:B0----5:R-:W-:Y:S01]  /*f5c0*/  HADD2.F32 R5, -RZ, R3.H0_H0 ;  /* 0x20000003ff057230 */ /* 0x021fe20000004100 */
[----:B------:R-:W-:Y:S01]  /*f5d0*/  ISETP.GT.AND P3, PT, R0, 0x18, P0 ;  /* 0x000000180000780c */ /* 0x000fe20000764270 */
[----:B------:R-:W-:Y:S03]  /*f5e0*/  BSSY B1, `(.L_x_304) ;  /* 0x000000a000017945 */ /* 0x000fe60003800000 */
[----:B------:R-:W-:Y:S01]  /*f5f0*/  FMUL R4, R5, R16 ;  /* 0x0000001005047220 */ /* 0x000fe20000400000 */
[----:B------:R-:W-:-:S03]  /*f600*/  @P2 IMAD.MOV.U32 R5, RZ, RZ, R159 ;  /* 0x000000ffff052224 */ /* 0x000fc600078e009f */
[----:B------:R-:W-:-:S05]  /*f610*/  FFMA R4, R35, R2, R4 ;  /* 0x0000000223047223 */ /* 0x000fca0000000004 */
[----:B------:R-:W-:-:S04]  /*f620*/  F2FP.F16.F32.PACK_AB R4, RZ, R4 ;  /* 0x00000004ff04723e */ /* 0x000fc800000000ff */
[----:B------:R-:W-:Y:S02]  /*f630*/  PRMT R10, R4, 0x7610, R10 ;  /* 0x00007610040a7816 */ /* 0x000fe4000000000a */
[----:B------:R-:W-:-:S05]  /*f640*/  @P2 MOV R4, R158 ;  /* 0x0000009e00042202 */ /* 0x000fca0000000f00 */
[----:B------:R0:W-:Y:S01]  /*f650*/  @P2 STG.E.U16 desc[UR36][R4.64+0x22], R10 ;  /* 0x0000220a04002986 */ /* 0x0001e2000c101524 */
[----:B------:R-:W-:Y:S05]  /*f660*/  @!P3 BRA `(.L_x_305) ;  /* 0x000000000004b947 */ /* 0x000fea0003800000 */
[----:B------:R0:W5:Y:S02]  /*f670*/  LDG.E.LTC128B.U16 R3, desc[UR36][R6.64+0x30] ;  /* 0x0000302406037981 */ /* 0x000164000c1e1520 */
.L_x_305:
[----:B------:R-:W-:Y:S05]  /*f680*/  BSYNC B1 ;  /* 0x0000000000017941 */ /* 0x000fea0003800000 */
.L_x_304:
        /* <DEDUP_REMOVED lines=9> */
.L_x_307:
[----:B------:R-:W-:Y:S05]  /*f720*/  BSYNC B1 ;  /* 0x0000000000017941 */ /* 0x000fea0003800000 */
.L_x_306:
        /* <DEDUP_REMOVED lines=9> */
.L_x_309:
[----:B------:R-:W-:Y:S05]  /*f7c0*/  BSYNC B1 ;  /* 0x0000000000017941 */ /* 0x000fea0003800000 */
.L_x_308:
[----:B-----5:R-:W-:Y:S01]  /*f7d0*/  HADD2.F32 R5, -RZ, R3.H0_H0 ;  /* 0x20000003ff057230 */ /* 0x020fe20000004100 */
[----:B------:R-:W-:Y:S01]  /*f7e0*/  ISETP.GT.AND P2, PT, R0, 0x19, P1 ;  /* 0x000000190000780c */ /* 0x000fe20000f44270 */
[----:B0-----:R-:W-:Y:S01]  /*f7f0*/  @P3 IMAD.MOV.U32 R4, RZ, RZ, R158 ;  /* 0x000000ffff043224 */ /* 0x001fe200078e009e */
[----:B------:R-:W-:Y:S02]  /*f800*/  BSSY B1, `(.L_x_310) ;  /* 0x0000009000017945 */ /* 0x000fe40003800000 */
[----:B------:R-:W-:-:S04]  /*f810*/  FMUL R5, R5, R16 ;  /* 0x0000001005057220 */ /* 0x000fc80000400000 */
[----:B------:R-:W-:-:S05]  /*f820*/  FFMA R5, R38, R2, R5 ;  /* 0x0000000226057223 */ /* 0x000fca0000000005 */
[----:B------:R-:W-:-:S04]  /*f830*/  F2FP.F16.F32.PACK_AB R5, RZ, R5 ;  /* 0x00000005ff05723e */ /* 0x000fc800000000ff */
[----:B------:R-:W-:Y:S02]  /*f840*/  PRMT R10, R5, 0x7610, R10 ;  /* 0x00007610050a7816 */ /* 0x000fe4000000000a */
[----:B------:R-:W-:-:S05]  /*f850*/  @P3 MOV R5, R159 ;  /* 0x0000009f00053202 */ /* 0x000fca0000000f00 */
[----:B------:R0:W-:Y:S01]  /*f860*/  @P3 STG.E.U16 desc[UR36][R4.64+0x30], R10 ;  /* 0x0000300a04003986 */ /* 0x0001e2000c101524 */
[----:B------:R-:W-:Y:S05]  /*f870*/  @!P2 BRA `(.L_x_311) ;  /* 0x000000000004a947 */ /* 0x000fea0003800000 */
[----:B------:R0:W5:Y:S02]  /*f880*/  LDG.E.LTC128B.U16 R3, desc[UR36][R12.64+0x32] ;  /* 0x000032240c037981 */ /* 0x000164000c1e1520 */
.L_x_311:
[----:B------:R-:W-:Y:S05]  /*f890*/  BSYNC B1 ;  /* 0x0000000000017941 */ /* 0x000fea0003800000 */
.L_x_310:
[----:B0----5:R-:W-:Y:S01]  /*f8a0*/  HADD2.F32 R5, -RZ, R3.H0_H0 ;  /* 0x20000003ff057230 */ /* 0x021fe20000004100 */
[----:B------:R-:W-:Y:S01]  /*f8b0*/  ISETP.GT.AND P3, PT, R0, 0x20, P0 ;  /* 0x000000200000780c */ /* 0x000fe20000764270 */
[----:B------:R-:W-:Y:S03]  /*f8c0*/  BSSY B1, `(.L_x_312) ;  /* 0x000000a000017945 */ /* 0x000fe60003800000 */
[----:B------:R-:W-:Y:S01]  /*f8d0*/  FMUL R4, R5, R16 ;  /* 0x0000001005047220 */ /* 0x000fe20000400000 */
[----:B------:R-:W-:-:S03]  /*f8e0*/  @P2 IMAD.MOV.U32 R5, RZ, RZ, R159 ;  /* 0x000000ffff052224 */ /* 0x000fc600078e009f */
[----:B------:R-:W-:-:S05]  /*f8f0*/  FFMA R4, R39, R2, R4 ;  /* 0x0000000227047223 */ /* 0x000fca0000000004 */
[----:B------:R-:W-:-:S04]  /*f900*/  F2FP.F16.F32.PACK_AB R4, RZ, R4 ;  /* 0x00000004ff04723e */ /* 0x000fc800000000ff */
[----:B------:R-:W-:Y:S01]  /*f910*/  PRMT R10, R4, 0x7610, R10 ;  /* 0x00007610040a7816 */ /* 0x000fe2000000000a */
[----:B------:R-:W-:-:S05]  /*f920*/  @P2 IMAD.MOV.U32 R4, RZ, RZ, R158 ;  /* 0x000000ffff042224 */ /* 0x000fca00078e009e */
[----:B------:R0:W-:Y:S01]  /*f930*/  @P2 STG.E.U16 desc[UR36][R4.64+0x32], R10 ;  /* 0x0000320a04002986 */ /* 0x0001e2000c101524 */
[----:B------:R-:W-:Y:S05]  /*f940*/  @!P3 BRA `(.L_x_313) ;  /* 0x000000000004b947 */ /* 0x000fea0003800000 */
[----:B------:R0:W5:Y:S02]  /*f950*/  LDG.E.LTC128B.U16 R3, desc[UR36][R6.64+0x40] ;  /* 0x0000402406037981 */ /* 0x000164000c1e1520 */
.L_x_313:
[----:B------:R-:W-:Y:S05]  /*f960*/  BSYNC B1 ;  /* 0x0000000000017941 */ /* 0x000fea0003800000 */
.L_x_312:
        /* <DEDUP_REMOVED lines=9> */
.L_x_315:
[----:B------:R-:W-:Y:S05]  /*fa00*/  BSYNC B1 ;  /* 0x0000000000017941 */ /* 0x000fea0003800000 */
.L_x_314:
        /* <DEDUP_REMOVED lines=9> */
.L_x_317:
[----:B------:R-:W-:Y:S05]  /*faa0*/  BSYNC B1 ;  /* 0x0000000000017941 */ /* 0x000fea0003800000 */
.L_x_316:
[----:B-----5:R-:W-:Y:S01]  /*fab0*/  HADD2.F32 R5, -RZ, R3.H0_H0 ;  /* 0x20000003ff057230 */ /* 0x020fe20000004100 */
[----:B0-----:R-:W-:Y:S01]  /*fac0*/  @P3 MOV R4, R158 ;  /* 0x0000009e00043202 */ /* 0x001fe20000000f00 */
[----:B------:R-:W-:Y:S01]  /*fad0*/  BSSY B1, `(.L_x_318) ;  /* 0x000000a000017945 */ /* 0x000fe20003800000 */
[----:B------:R-:W-:Y:S02]  /*fae0*/  ISETP.GT.AND P2, PT, R0, 0x21, P1 ;  /* 0x000000210000780c */ /* 0x000fe40000f44270 */
[----:B------:R-:W-:-:S04]  /*faf0*/  FMUL R5, R5, R16 ;  /* 0x0000001005057220 */ /* 0x000fc80000400000 */
[----:B------:R-:W-:-:S05]  /*fb00*/  FFMA R5, R42, R2, R5 ;  /* 0x000000022a057223 */ /* 0x000fca0000000005 */
[----:B------:R-:W-:-:S04]  /*fb10*/  F2FP.F16.F32.PACK_AB R5, RZ, R5 ;  /* 0x00000005ff05723e */ /* 0x000fc800000000ff */
[----:B------:R-:W-:Y:S01]  /*fb20*/  PRMT R10, R5, 0x7610, R10 ;  /* 0x00007610050a7816 */ /* 0x000fe2000000000a */
[----:B------:R-:W-:-:S05]  /*fb30*/  @P3 IMAD.MOV.U32 R5, RZ, RZ, R159 ;  /* 0x000000ffff053224 */ /* 0x000fca00078e009f */
[----:B------:R0:W-:Y:S01]  /*fb40*/  @P3 STG.E.U16 desc[UR36][R4.64+0x40], R10 ;  /* 0x0000400a04003986 */ /* 0x0001e2000c101524 */
[----:B------:R-:W-:Y:S05]  /*fb50*/  @!P2 BRA `(.L_x_319) ;  /* 0x000000000004a947 */ /* 0x000fea0003800000 */
[----:B------:R0:W5:Y:S02]  /*fb60*/  LDG.E.LTC128B.U16 R3, desc[UR36][R12.64+0x42] ;  /* 0x000042240c037981 */ /* 0x000164000c1e1520 */
.L_x_319:
[----:B------:R-:W-:Y:S05]  /*fb70*/  BSYNC B1 ;  /* 0x0000000000017941 */ /* 0x000fea0003800000 */
.L_x_318:
[----:B0----5:R-:W-:Y:S01]  /*fb80*/  HADD2.F32 R5, -RZ, R3.H0_H0 ;  /* 0x20000003ff057230 */ /* 0x021fe20000004100 */
[----:B------:R-:W-:Y:S01]  /*fb90*/  ISETP.GT.AND P3, PT, R0, 0x28, P0 ;  /* 0x000000280000780c */ /* 0x000fe20000764270 */
[----:B------:R-:W-:Y:S03]  /*fba0*/  BSSY B1, `(.L_x_320) ;  /* 0x000000a000017945 */ /* 0x000fe60003800000 */
[----:B------:R-:W-:Y:S01]  /*fbb0*/  FMUL R4, R5, R16 ;  /* 0x0000001005047220 */ /* 0x000fe20000400000 */
[----:B------:R-:W-:-:S03]  /*fbc0*/  @P2 MOV R5, R159 ;  /* 0x0000009f00052202 */ /* 0x000fc60000000f00 */
[----:B------:R-:W-:-:S05]  /*fbd0*/  FFMA R4, R43, R2, R4 ;  /* 0x000000022b047223 */ /* 0x000fca0000000004 */
[----:B------:R-:W-:-:S04]  /*fbe0*/  F2FP.F16.F32.PACK_AB R4, RZ, R4 ;  /* 0x00000004ff04723e */ /* 0x000fc800000000ff */
[----:B------:R-:W-:Y:S01]  /*fbf0*/  PRMT R10, R4, 0x7610, R10 ;  /* 0x00007610040a7816 */ /* 0x000fe2000000000a */
[----:B------:R-:W-:-:S05]  /*fc00*/  @P2 IMAD.MOV.U32 R4, RZ, RZ, R158 ;  /* 0x000000ffff042224 */ /* 0x000fca00078e009e */
[----:B------:R0:W-:Y:S01]  /*fc10*/  @P2 STG.E.U16 desc[UR36][R4.64+0x42], R10 ;  /* 0x0000420a04002986 */ /* 0x0001e2000c101524 */
[----:B------:R-:W-:Y:S05]  /*fc20*/  @!P3 BRA `(.L_x_321) ;  /* 0x000000000004b947 */ /* 0x000fea0003800000 */
[----:B------:R0:W5:Y:S02]  /*fc30*/  LDG.E.LTC128B.U16 R3, desc[UR36][R6.64+0x50] ;  /* 0x0000502406037981 */ /* 0x000164000c1e1520 */
.L_x_321:
[----:B------:R-:W-:Y:S05]  /*fc40*/  BSYNC B1 ;  /* 0x0000000000017941 */ /* 0x000fea0003800000 */
.L_x_320:
        /* <DEDUP_REMOVED lines=9> */
.L_x_323:
[----:B------:R-:W-:Y:S05]  /*fce0*/  BSYNC B1 ;  /* 0x0000000000017941 */ /* 0x000fea0003800000 */
.L_x_322:
        /* <DEDUP_REMOVED lines=9> */
.L_x_325:
[----:B------:R-:W-:Y:S05]  /*fd80*/  BSYNC B1 ;  /* 0x0000000000017941 */ /* 0x000fea0003800000 */
.L_x_324:
[----:B-----5:R-:W-:Y:S01]  /*fd90*/  HADD2.F32 R5, -RZ, R3.H0_H0 ;  /* 0x20000003ff057230 */ /* 0x020fe20000004100 */
[----:B------:R-:W-:Y:S01]  /*fda0*/  ISETP.GT.AND P2, PT, R0, 0x29, P1 ;  /* 0x000000290000780c */ /* 0x000fe20000f44270 */
[----:B0-----:R-:W-:Y:S01]  /*fdb0*/  @P3 IMAD.MOV.U32 R4, RZ, RZ, R158 ;  /* 0x000000ffff043224 */ /* 0x001fe200078e009e */
[----:B------:R-:W-:Y:S02]  /*fdc0*/  BSSY B1, `(.L_x_326) ;  /* 0x0000009000017945 */ /* 0x000fe40003800000 */
        /* <DEDUP_REMOVED lines=8> */
.L_x_327:
[----:B------:R-:W-:Y:S05]  /*fe50*/  BSYNC B1 ;  /* 0x0000000000017941 */ /* 0x000fea0003800000 */
.L_x_326:
        /* <DEDUP_REMOVED lines=12> */
.L_x_329:
[----:B------:R-:W-:Y:S05]  /*ff20*/  BSYNC B1 ;  /* 0x0000000000017941 */ /* 0x000fea0003800000 */
.L_x_328:
        /* <DEDUP_REMOVED lines=9> */
.L_x_331:
[----:B------:R-:W-:Y:S05]  /*ffc0*/  BSYNC B1 ;  /* 0x0000000000017941 */ /* 0x000fea0003800000 */
.L_x_330:
        /* <DEDUP_REMOVED lines=9> */
.L_x_333:
[----:B------:R-:W-:Y:S05]  /*10060*/  BSYNC B1 ;  /* 0x0000000000017941 */ /* 0x000fea0003800000 */
.L_x_332:
        /* <DEDUP_REMOVED lines=12> */
.L_x_335:
[----:B------:R-:W-:Y:S05]  /*10130*/  BSYNC B1 ;  /* 0x0000000000017941 */ /* 0x000fea0003800000 */
.L_x_334:
        /* <DEDUP_REMOVED lines=12> */
.L_x_337:
[----:B------:R-:W-:Y:S05]  /*10200*/  BSYNC B1 ;  /* 0x0000000000017941 */ /* 0x000fea0003800000 */
.L_x_336:
        /* <DEDUP_REMOVED lines=9> */
.L_x_339:
[----:B------:R-:W-:Y:S05]  /*102a0*/  BSYNC B1 ;  /* 0x0000000000017941 */ /* 0x000fea0003800000 */
.L_x_338:
        /* <DEDUP_REMOVED lines=9> */
.L_x_341:
[----:B------:R-:W-:Y:S05]  /*10340*/  BSYNC B1 ;  /* 0x0000000000017941 */ /* 0x000fea0003800000 */
.L_x_340:
        /* <DEDUP_REMOVED lines=12> */
.L_x_343:
[----:B------:R-:W-:Y:S05]  /*10410*/  BSYNC B1 ;  /* 0x0000000000017941 */ /* 0x000fea0003800000 */
.L_x_342:
        /* <DEDUP_REMOVED lines=12> */
.L_x_345:
[----:B------:R-:W-:Y:S05]  /*104e0*/  BSYNC B1 ;  /* 0x0000000000017941 */ /* 0x000fea0003800000 */
.L_x_344:
        /* <DEDUP_REMOVED lines=9> */
.L_x_347:
[----:B------:R-:W-:Y:S05]  /*10580*/  BSYNC B1 ;  /* 0x0000000000017941 */ /* 0x000fea0003800000 */
.L_x_346:
        /* <DEDUP_REMOVED lines=9> */
.L_x_349:
[----:B------:R-:W-:Y:S05]  /*10620*/  BSYNC B1 ;  /* 0x0000000000017941 */ /* 0x000fea0003800000 */
.L_x_348:
        /* <DEDUP_REMOVED lines=12> */
.L_x_351:
[----:B------:R-:W-:Y:S05]  /*106f0*/  BSYNC B1 ;  /* 0x0000000000017941 */ /* 0x000fea0003800000 */
.L_x_350:
        /* <DEDUP_REMOVED lines=12> */
.L_x_353:
[----:B------:R-:W-:Y:S05]  /*107c0*/  BSYNC B1 ;  /* 0x0000000000017941 */ /* 0x000fea0003800000 */
.L_x_352:
        /* <DEDUP_REMOVED lines=9> */
.L_x_355:
[----:B------:R-:W-:Y:S05]  /*10860*/  BSYNC B1 ;  /* 0x0000000000017941 */ /* 0x000fea0003800000 */
.L_x_354:
        /* <DEDUP_REMOVED lines=9> */
.L_x_357:
[----:B------:R-:W-:Y:S05]  /*10900*/  BSYNC B1 ;  /* 0x0000000000017941 */ /* 0x000fea0003800000 */
.L_x_356:
        /* <DEDUP_REMOVED lines=12> */
.L_x_359:
[----:B------:R-:W-:Y:S05]  /*109d0*/  BSYNC B1 ;  /* 0x0000000000017941 */ /* 0x000fea0003800000 */
.L_x_358:
        /* <DEDUP_REMOVED lines=12> */
.L_x_361:
[----:B------:R-:W-:Y:S05]  /*10aa0*/  BSYNC B1 ;  /* 0x0000000000017941 */ /* 0x000fea0003800000 */
.L_x_360:
        /* <DEDUP_REMOVED lines=9> */
.L_x_363:
[----:B------:R-:W-:Y:S05]  /*10b40*/  BSYNC B1 ;  /* 0x0000000000017941 */ /* 0x000fea0003800000 */
.L_x_362:
        /* <DEDUP_REMOVED lines=9> */
.L_x_365:
[----:B------:R-:W-:Y:S05]  /*10be0*/  BSYNC B1 ;  /* 0x0000000000017941 */ /* 0x000fea0003800000 */
.L_x_364:
        /* <DEDUP_REMOVED lines=12> */
.L_x_367:
[----:B------:R-:W-:Y:S05]  /*10cb0*/  BSYNC B1 ;  /* 0x0000000000017941 */ /* 0x000fea0003800000 */
.L_x_366:
        /* <DEDUP_REMOVED lines=12> */
.L_x_369:
[----:B------:R-:W-:Y:S05]  /*10d80*/  BSYNC B1 ;  /* 0x0000000000017941 */ /* 0x000fea0003800000 */
.L_x_368:
        /* <DEDUP_REMOVED lines=9> */
.L_x_371:
[----:B------:R-:W-:Y:S05]  /*10e20*/  BSYNC B1 ;  /* 0x0000000000017941 */ /* 0x000fea0003800000 */
.L_x_370:
        /* <DEDUP_REMOVED lines=9> */
.L_x_373:
[----:B------:R-:W-:Y:S05]  /*10ec0*/  BSYNC B1 ;  /* 0x0000000000017941 */ /* 0x000fea0003800000 */
.L_x_372:
        /* <DEDUP_REMOVED lines=12> */
.L_x_375:
[----:B------:R-:W-:Y:S05]  /*10f90*/  BSYNC B1 ;  /* 0x0000000000017941 */ /* 0x000fea0003800000 */
.L_x_374:
        /* <DEDUP_REMOVED lines=12> */
.L_x_377:
[----:B------:R-:W-:Y:S05]  /*11060*/  BSYNC B1 ;  /* 0x0000000000017941 */ /* 0x000fea0003800000 */
.L_x_376:
        /* <DEDUP_REMOVED lines=9> */
.L_x_379:
[----:B------:R-:W-:Y:S05]  /*11100*/  BSYNC B1 ;  /* 0x0000000000017941 */ /* 0x000fea0003800000 */
.L_x_378:
        /* <DEDUP_REMOVED lines=9> */
.L_x_381:
[----:B------:R-:W-:Y:S05]  /*111a0*/  BSYNC B1 ;  /* 0x0000000000017941 */ /* 0x000fea0003800000 */
.L_x_380:
        /* <DEDUP_REMOVED lines=12> */
.L_x_383:
[----:B------:R-:W-:Y:S05]  /*11270*/  BSYNC B1 ;  /* 0x0000000000017941 */ /* 0x000fea0003800000 */
.L_x_382:
        /* <DEDUP_REMOVED lines=12> */
.L_x_385:
[----:B------:R-:W-:Y:S05]  /*11340*/  BSYNC B1 ;  /* 0x0000000000017941 */ /* 0x000fea0003800000 */
.L_x_384:
        /* <DEDUP_REMOVED lines=9> */
.L_x_387:
[----:B------:R-:W-:Y:S05]  /*113e0*/  BSYNC B1 ;  /* 0x0000000000017941 */ /* 0x000fea0003800000 */
.L_x_386:
        /* <DEDUP_REMOVED lines=9> */
.L_x_389:
[----:B------:R-:W-:Y:S05]  /*11480*/  BSYNC B1 ;  /* 0x0000000000017941 */ /* 0x000fea0003800000 */
.L_x_388:
        /* <DEDUP_REMOVED lines=12> */
.L_x_391:
[----:B------:R-:W-:Y:S05]  /*11550*/  BSYNC B1 ;  /* 0x0000000000017941 */ /* 0x000fea0003800000 */
.L_x_390:
        /* <DEDUP_REMOVED lines=12> */
.L_x_393:
[----:B------:R-:W-:Y:S05]  /*11620*/  BSYNC B1 ;  /* 0x0000000000017941 */ /* 0x000fea0003800000 */
.L_x_392:
        /* <DEDUP_REMOVED lines=9> */
.L_x_395:
[----:B------:R-:W-:Y:S05]  /*116c0*/  BSYNC B1 ;  /* 0x0000000000017941 */ /* 0x000fea0003800000 */
.L_x_394:
        /* <DEDUP_REMOVED lines=9> */
.L_x_397:
[----:B------:R-:W-:Y:S05]  /*11760*/  BSYNC B1 ;  /* 0x0000000000017941 */ /* 0x000fea0003800000 */
.L_x_396:
        /* <DEDUP_REMOVED lines=12> */
.L_x_399:
[----:B------:R-:W-:Y:S05]  /*11830*/  BSYNC B1 ;  /* 0x0000000000017941 */ /* 0x000fea0003800000 */
.L_x_398:
        /* <DEDUP_REMOVED lines=12> */
.L_x_401:
[----:B------:R-:W-:Y:S05]  /*11900*/  BSYNC B1 ;  /* 0x0000000000017941 */ /* 0x000fea0003800000 */
.L_x_400:
        /* <DEDUP_REMOVED lines=9> */
.L_x_403:
[----:B------:R-:W-:Y:S05]  /*119a0*/  BSYNC B1 ;  /* 0x0000000000017941 */ /* 0x000fea0003800000 */
.L_x_402:
        /* <DEDUP_REMOVED lines=9> */
.L_x_405:
[----:B------:R-:W-:Y:S05]  /*11a40*/  BSYNC B1 ;  /* 0x0000000000017941 */ /* 0x000fea0003800000 */
.L_x_404:
        /* <DEDUP_REMOVED lines=12> */
.L_x_407:
[----:B------:R-:W-:Y:S05]  /*11b10*/  BSYNC B1 ;  /* 0x0000000000017941 */ /* 0x000fea0003800000 */
.L_x_406:
        /* <DEDUP_REMOVED lines=12> */
.L_x_409:
[----:B------:R-:W-:Y:S05]  /*11be0*/  BSYNC B1 ;  /* 0x0000000000017941 */ /* 0x000fea0003800000 */
.L_x_408:
        /* <DEDUP_REMOVED lines=9> */
.L_x_411:
[----:B------:R-:W-:Y:S05]  /*11c80*/  BSYNC B1 ;  /* 0x0000000000017941 */ /* 0x000fea0003800000 */
.L_x_410:
        /* <DEDUP_REMOVED lines=9> */
.L_x_413:
[----:B------:R-:W-:Y:S05]  /*11d20*/  BSYNC B1 ;  /* 0x0000000000017941 */ /* 0x000fea0003800000 */
.L_x_412:
        /* <DEDUP_REMOVED lines=12> */
.L_x_415:
[----:B------:R-:W-:Y:S05]  /*11df0*/  BSYNC B1 ;  /* 0x0000000000017941 */ /* 0x000fea0003800000 */
.L_x_414:
        /* <DEDUP_REMOVED lines=12> */
.L_x_417:
[----:B------:R-:W-:Y:S05]  /*11ec0*/  BSYNC B1 ;  /* 0x0000000000017941 */ /* 0x000fea0003800000 */
.L_x_416:
        /* <DEDUP_REMOVED lines=9> */
.L_x_419:
[----:B------:R-:W-:Y:S05]  /*11f60*/  BSYNC B1 ;  /* 0x0000000000017941 */ /* 0x000fea0003800000 */
.L_x_418:
        /* <DEDUP_REMOVED lines=9> */
.L_x_421:
[----:B------:R-:W-:Y:S05]  /*12000*/  BSYNC B1 ;  /* 0x0000000000017941 */ /* 0x000fea0003800000 */
.L_x_420:
        /* <DEDUP_REMOVED lines=12> */
.L_x_423:
[----:B------:R-:W-:Y:S05]  /*120d0*/  BSYNC B1 ;  /* 0x0000000000017941 */ /* 0x000fea0003800000 */
.L_x_422:
        /* <DEDUP_REMOVED lines=12> */
.L_x_425:
[----:B------:R-:W-:Y:S05]  /*121a0*/  BSYNC B1 ;  /* 0x0000000000017941 */ /* 0x000fea0003800000 */
.L_x_424:
        /* <DEDUP_REMOVED lines=9> */
.L_x_427:
[----:B------:R-:W-:Y:S05]  /*12240*/  BSYNC B1 ;  /* 0x0000000000017941 */ /* 0x000fea0003800000 */
.L_x_426:
        /* <DEDUP_REMOVED lines=9> */
.L_x_429:
[----:B------:R-:W-:Y:S05]  /*122e0*/  BSYNC B1 ;  /* 0x0000000000017941 */ /* 0x000fea0003800000 */
.L_x_428:
        /* <DEDUP_REMOVED lines=12> */
.L_x_431:
[----:B------:R-:W-:Y:S05]  /*123b0*/  BSYNC B1 ;  /* 0x0000000000017941 */ /* 0x000fea0003800000 */
.L_x_430:
        /* <DEDUP_REMOVED lines=12> */
.L_x_433:
[----:B------:R-:W-:Y:S05]  /*12480*/  BSYNC B1 ;  /* 0x0000000000017941 */ /* 0x000fea0003800000 */
.L_x_432:
        /* <DEDUP_REMOVED lines=9> */
.L_x_435:
[----:B------:R-:W-:Y:S05]  /*12520*/  BSYNC B1 ;  /* 0x0000000000017941 */ /* 0x000fea0003800000 */
.L_x_434:
        /* <DEDUP_REMOVED lines=9> */
.L_x_437:
[----:B------:R-:W-:Y:S05]  /*125c0*/  BSYNC B1 ;  /* 0x0000000000017941 */ /* 0x000fea0003800000 */
.L_x_436:
        /* <DEDUP_REMOVED lines=12> */
.L_x_439:
[----:B------:R-:W-:Y:S05]  /*12690*/  BSYNC B1 ;  /* 0x0000000000017941 */ /* 0x000fea0003800000 */
.L_x_438:
        /* <DEDUP_REMOVED lines=12> */
.L_x_441:
[----:B------:R-:W-:Y:S05]  /*12760*/  BSYNC B1 ;  /* 0x0000000000017941 */ /* 0x000fea0003800000 */
.L_x_440:
        /* <DEDUP_REMOVED lines=9> */
.L_x_443:
[----:B------:R-:W-:Y:S05]  /*12800*/  BSYNC B1 ;  /* 0x0000000000017941 */ /* 0x000fea0003800000 */
.L_x_442:
        /* <DEDUP_REMOVED lines=9> */
.L_x_445:
[----:B------:R-:W-:Y:S05]  /*128a0*/  BSYNC B1 ;  /* 0x0000000000017941 */ /* 0x000fea0003800000 */
.L_x_444:
        /* <DEDUP_REMOVED lines=12> */
.L_x_447:
[----:B------:R-:W-:Y:S05]  /*12970*/  BSYNC B1 ;  /* 0x0000000000017941 */ /* 0x000fea0003800000 */
.L_x_446:
        /* <DEDUP_REMOVED lines=12> */
.L_x_449:
[----:B------:R-:W-:Y:S05]  /*12a40*/  BSYNC B1 ;  /* 0x0000000000017941 */ /* 0x000fea0003800000 */
.L_x_448:
        /* <DEDUP_REMOVED lines=9> */
.L_x_451:
[----:B------:R-:W-:Y:S05]  /*12ae0*/  BSYNC B1 ;  /* 0x0000000000017941 */ /* 0x000fea0003800000 */
.L_x_450:
        /* <DEDUP_REMOVED lines=9> */
.L_x_453:
[----:B------:R-:W-:Y:S05]  /*12b80*/  BSYNC B1 ;  /* 0x0000000000017941 */ /* 0x000fea0003800000 */
.L_x_452:
        /* <DEDUP_REMOVED lines=12> */
.L_x_455:
[----:B------:R-:W-:Y:S05]  /*12c50*/  BSYNC B1 ;  /* 0x0000000000017941 */ /* 0x000fea0003800000 */
.L_x_454:
        /* <DEDUP_REMOVED lines=12> */
.L_x_457:
[----:B------:R-:W-:Y:S05]  /*12d20*/  BSYNC B1 ;  /* 0x0000000000017941 */ /* 0x000fea0003800000 */
.L_x_456:
        /* <DEDUP_REMOVED lines=9> */
.L_x_459:
[----:B------:R-:W-:Y:S05]  /*12dc0*/  BSYNC B1 ;  /* 0x0000000000017941 */ /* 0x000fea0003800000 */
.L_x_458:
        /* <DEDUP_REMOVED lines=9> */
.L_x_461:
[----:B------:R-:W-:Y:S05]  /*12e60*/  BSYNC B1 ;  /* 0x0000000000017941 */ /* 0x000fea0003800000 */
.L_x_460:
        /* <DEDUP_REMOVED lines=12> */
.L_x_463:
[----:B------:R-:W-:Y:S05]  /*12f30*/  BSYNC B1 ;  /* 0x0000000000017941 */ /* 0x000fea0003800000 */
.L_x_462:
        /* <DEDUP_REMOVED lines=12> */
.L_x_465:
[----:B------:R-:W-:Y:S05]  /*13000*/  BSYNC B1 ;  /* 0x0000000000017941 */ /* 0x000fea0003800000 */
.L_x_464:
        /* <DEDUP_REMOVED lines=9> */
.L_x_467:
[----:B------:R-:W-:Y:S05]  /*130a0*/  BSYNC B1 ;  /* 0x0000000000017941 */ /* 0x000fea0003800000 */
.L_x_466:
        /* <DEDUP_REMOVED lines=9> */
.L_x_469:
[----:B------:R-:W-:Y:S05]  /*13140*/  BSYNC B1 ;  /* 0x0000000000017941 */ /* 0x000fea0003800000 */
.L_x_468:
        /* <DEDUP_REMOVED lines=12> */
.L_x_471:
[----:B------:R-:W-:Y:S05]  /*13210*/  BSYNC B1 ;  /* 0x0000000000017941 */ /* 0x000fea0003800000 */
.L_x_470:
        /* <DEDUP_REMOVED lines=12> */
.L_x_473:
[----:B------:R-:W-:Y:S05]  /*132e0*/  BSYNC B1 ;  /* 0x0000000000017941 */ /* 0x000fea0003800000 */
.L_x_472:
        /* <DEDUP_REMOVED lines=9> */
.L_x_475:
[----:B------:R-:W-:Y:S05]  /*13380*/  BSYNC B1 ;  /* 0x0000000000017941 */ /* 0x000fea0003800000 */
.L_x_474:
        /* <DEDUP_REMOVED lines=9> */
.L_x_477:
[----:B------:R-:W-:Y:S05]  /*13420*/  BSYNC B1 ;  /* 0x0000000000017941 */ /* 0x000fea0003800000 */
.L_x_476:
        /* <DEDUP_REMOVED lines=12> */
.L_x_479:
[----:B------:R-:W-:Y:S05]  /*134f0*/  BSYNC B1 ;  /* 0x0000000000017941 */ /* 0x000fea0003800000 */
.L_x_478:
        /* <DEDUP_REMOVED lines=12> */
.L_x_481:
[----:B------:R-:W-:Y:S05]  /*135c0*/  BSYNC B1 ;  /* 0x0000000000017941 */ /* 0x000fea0003800000 */
.L_x_480:
        /* <DEDUP_REMOVED lines=9> */
.L_x_483:
[----:B------:R-:W-:Y:S05]  /*13660*/  BSYNC B1 ;  /* 0x0000000000017941 */ /* 0x000fea0003800000 */
.L_x_482:
        /* <DEDUP_REMOVED lines=9> */
.L_x_485:
[----:B------:R-:W-:Y:S05]  /*13700*/  BSYNC B1 ;  /* 0x0000000000017941 */ /* 0x000fea0003800000 */
.L_x_484:
        /* <DEDUP_REMOVED lines=12> */
.L_x_487:
[----:B------:R-:W-:Y:S05]  /*137d0*/  BSYNC B1 ;  /* 0x0000000000017941 */ /* 0x000fea0003800000 */
.L_x_486:
        /* <DEDUP_REMOVED lines=12> */
.L_x_489:
[----:B------:R-:W-:Y:S05]  /*138a0*/  BSYNC B1 ;  /* 0x0000000000017941 */ /* 0x000fea0003800000 */
.L_x_488:
        /* <DEDUP_REMOVED lines=9> */
.L_x_491:
[----:B------:R-:W-:Y:S05]  /*13940*/  BSYNC B1 ;  /* 0x0000000000017941 */ /* 0x000fea0003800000 */
.L_x_490:
        /* <DEDUP_REMOVED lines=9> */
.L_x_493:
[----:B------:R-:W-:Y:S05]  /*139e0*/  BSYNC B1 ;  /* 0x0000000000017941 */ /* 0x000fea0003800000 */
.L_x_492:
        /* <DEDUP_REMOVED lines=12> */
.L_x_495:
[----:B------:R-:W-:Y:S05]  /*13ab0*/  BSYNC B1 ;  /* 0x0000000000017941 */ /* 0x000fea0003800000 */
.L_x_494:
        /* <DEDUP_REMOVED lines=12> */
.L_x_497:
[----:B------:R-:W-:Y:S05]  /*13b80*/  BSYNC B1 ;  /* 0x0000000000017941 */ /* 0x000fea0003800000 */
.L_x_496:
        /* <DEDUP_REMOVED lines=9> */
.L_x_499:
[----:B------:R-:W-:Y:S05]  /*13c20*/  BSYNC B1 ;  /* 0x0000000000017941 */ /* 0x000fea0003800000 */
.L_x_498:
        /* <DEDUP_REMOVED lines=9> */
.L_x_501:
[----:B------:R-:W-:Y:S05]  /*13cc0*/  BSYNC B1 ;  /* 0x0000000000017941 */ /* 0x000fea0003800000 */
.L_x_500:
        /* <DEDUP_REMOVED lines=12> */
.L_x_503:
[----:B------:R-:W-:Y:S05]  /*13d90*/  BSYNC B1 ;  /* 0x0000000000017941 */ /* 0x000fea0003800000 */
.L_x_502:
        /* <DEDUP_REMOVED lines=12> */
.L_x_505:
[----:B------:R-:W-:Y:S05]  /*13e60*/  BSYNC B1 ;  /* 0x0000000000017941 */ /* 0x000fea0003800000 */
.L_x_504:
        /* <DEDUP_REMOVED lines=9> */
.L_x_507:
[----:B------:R-:W-:Y:S05]  /*13f00*/  BSYNC B1 ;  /* 0x0000000000017941 */ /* 0x000fea0003800000 */
.L_x_506:
        /* <DEDUP_REMOVED lines=9> */
.L_x_509:
[----:B------:R-:W-:Y:S05]  /*13fa0*/  BSYNC B1 ;  /* 0x0000000000017941 */ /* 0x000fea0003800000 */
.L_x_508:
        /* <DEDUP_REMOVED lines=12> */
.L_x_511:
[----:B------:R-:W-:Y:S05]  /*14070*/  BSYNC B1 ;  /* 0x0000000000017941 */ /* 0x000fea0003800000 */
.L_x_510:
        /* <DEDUP_REMOVED lines=12> */
.L_x_513:
[----:B------:R-:W-:Y:S05]  /*14140*/  BSYNC B1 ;  /* 0x0000000000017941 */ /* 0x000fea0003800000 */
.L_x_512:
        /* <DEDUP_REMOVED lines=9> */
.L_x_515:
[----:B------:R-:W-:Y:S05]  /*141e0*/  BSYNC B1 ;  /* 0x0000000000017941 */ /* 0x000fea0003800000 */
.L_x_514:
        /* <DEDUP_REMOVED lines=9> */
.L_x_517:
[----:B------:R-:W-:Y:S05]  /*14280*/  BSYNC B1 ;  /* 0x0000000000017941 */ /* 0x000fea0003800000 */
.L_x_516:
        /* <DEDUP_REMOVED lines=12> */
.L_x_519:
[----:B------:R-:W-:Y:S05]  /*14350*/  BSYNC B1 ;  /* 0x0000000000017941 */ /* 0x000fea0003800000 */
.L_x_518:
        /* <DEDUP_REMOVED lines=12> */
.L_x_521:
[----:B------:R-:W-:Y:S05]  /*14420*/  BSYNC B1 ;  /* 0x0000000000017941 */ /* 0x000fea0003800000 */
.L_x_520:
        /* <DEDUP_REMOVED lines=9> */
.L_x_523:
[----:B------:R-:W-:Y:S05]  /*144c0*/  BSYNC B1 ;  /* 0x0000000000017941 */ /* 0x000fea0003800000 */
.L_x_522:
        /* <DEDUP_REMOVED lines=9> */
.L_x_525:
[----:B------:R-:W-:Y:S05]  /*14560*/  BSYNC B1 ;  /* 0x0000000000017941 */ /* 0x000fea0003800000 */
.L_x_524:
        /* <DEDUP_REMOVED lines=12> */
.L_x_527:
[----:B------:R-:W-:Y:S05]  /*14630*/  BSYNC B1 ;  /* 0x0000000000017941 */ /* 0x000fea0003800000 */
.L_x_526:
        /* <DEDUP_REMOVED lines=12> */
.L_x_529:
[----:B------:R-:W-:Y:S05]  /*14700*/  BSYNC B1 ;  /* 0x0000000000017941 */ /* 0x000fea0003800000 */
.L_x_528:
        /* <DEDUP_REMOVED lines=9> */
.L_x_531:
[----:B------:R-:W-:Y:S05]  /*147a0*/  BSYNC B1 ;  /* 0x0000000000017941 */ /* 0x000fea0003800000 */
.L_x_530:
        /* <DEDUP_REMOVED lines=9> */
.L_x_533:
[----:B------:R-:W-:Y:S05]  /*14840*/  BSYNC B1 ;  /* 0x0000000000017941 */ /* 0x000fea0003800000 */
.L_x_532:
[----:B-----5:R-:W-:Y:S01]  /*14850*/  HADD2.F32 R5, -RZ, R3.H0_H0 ;  /* 0x20000003ff057230 */ /* 0x020fe20000004100 */
[----:B0-----:R-:W-:Y:S01]  /*14860*/  @P2 MOV R4, R158 ;  /* 0x0000009e00042202 */ /* 0x001fe20000000f00 */
[----:B------:R-:W-:Y:S01]  /*14870*/  BSSY B1, `(.L_x_534) ;  /* 0x000000a000017945 */ /* 0x000fe20003800000 */
[----:B------:R-:W-:Y:S02]  /*14880*/  ISETP.GT.AND P1, PT, R0, 0xf9, P1 ;  /* 0x000000f90000780c */ /* 0x000fe40000f24270 */
[----:B------:R-:W-:-:S04]  /*14890*/  FMUL R5, R5, R16 ;  /* 0x0000001005057220 */ /* 0x000fc80000400000 */
[----:B------:R-:W-:-:S05]  /*148a0*/  FFMA R5, R150, R2, R5 ;  /* 0x0000000296057223 */ /* 0x000fca0000000005 */
[----:B------:R-:W-:-:S04]  /*148b0*/  F2FP.F16.F32.PACK_AB R5, RZ, R5 ;  /* 0x00000005ff05723e */ /* 0x000fc800000000ff */
[----:B-1--4-:R-:W-:Y:S01]  /*148c0*/  PRMT R6, R5, 0x7610, R6 ;  /* 0x0000761005067816 */ /* 0x012fe20000000006 */
[----:B------:R-:W-:-:S05]  /*148d0*/  @P2 IMAD.MOV.U32 R5, RZ, RZ, R159 ;  /* 0x000000ffff052224 */ /* 0x000fca00078e009f */
[----:B------:R0:W-:Y:S01]  /*148e0*/  @P2 STG.E.U16 desc[UR36][R4.64+0x1f0], R6 ;  /* 0x0001f00604002986 */ /* 0x0001e2000c101524 */
[----:B------:R-:W-:Y:S05]  /*148f0*/  @!P1 BRA `(.L_x_535) ;  /* 0x0000000000049947 */ /* 0x000fea0003800000 */
[----:B------:R1:W5:Y:S02]  /*14900*/  LDG.E.LTC128B.U16 R3, desc[UR36][R12.64+0x1f2] ;  /* 0x0001f2240c037981 */ /* 0x000364000c1e1520 */
.L_x_535:
[----:B------:R-:W-:Y:S05]  /*14910*/  BSYNC B1 ;  /* 0x0000000000017941 */ /* 0x000fea0003800000 */
.L_x_534:
[----:B------:R-:W-:Y:S05]  /*14920*/  @!P1 BRA `(.L_x_536) ;  /* 0x0000004c00b09947 */ /* 0x000fea0003800000 */
[----:B-----5:R-:W-:-:S05]  /*14930*/  HADD2.F32 R3, -RZ, R3.H0_H0 ;  /* 0x20000003ff037230 */ /* 0x020fca0000004100 */
[----:B------:R-:W-:-:S04]  /*14940*/  FMUL R0, R3, R16 ;  /* 0x0000001003007220 */ /* 0x000fc80000400000 */
[----:B------:R-:W-:-:S05]  /*14950*/  FFMA R0, R151, R2, R0 ;  /* 0x0000000297007223 */ /* 0x000fca0000000000 */
[----:B------:R-:W-:-:S05]  /*14960*/  F2FP.F16.F32.PACK_AB R0, RZ, R0 ;  /* 0x00000000ff00723e */ /* 0x000fca00000000ff */
[----:B------:R4:W-:Y:S01]  /*14970*/  STG.E.U16 desc[UR36][R158.64+0x1f2], R0 ;  /* 0x0001f2009e007986 */ /* 0x0009e2000c101524 */
[----:B------:R-:W-:Y:S05]  /*14980*/  BRA `(.L_x_536) ;  /* 0x0000004c00987947 */ /* 0x000fea0003800000 */
.L_x_29:
[----:B------:R-:W2:Y:S01]  /*14990*/  LDL.LU R3, [R1] ;  /* 0x0000000001037983 */ /* 0x000ea20000300800 */
[----:B------:R-:W-:-:S03]  /*149a0*/  ULDC.64 UR4, c[0x0][0x5c0] ;  /* 0x0001700000047ab9 */ /* 0x000fc60000000a00 */
[----:B------:R-:W3:Y:S04]  /*149b0*/  LDL.LU R9, [R1+0x60] ;  /* 0x0000600001097983 */ /* 0x000ee80000300800 */
[----:B------:R-:W4:Y:S04]  /*149c0*/  LDL.LU R11, [R1+0x8c] ;  /* 0x00008c00010b7983 */ /* 0x000f280000300800 */
[----:B------:R-:W5:Y:S04]  /*149d0*/  LDL.LU R235, [R1+0x9c] ;  /* 0x00009c0001eb7983 */ /* 0x000f680000300800 */
        /* <DEDUP_REMOVED lines=75> */
[----:B------:R-:W5:Y:S01]  /*14e90*/  LDL.LU R158, [R1+0x1cc] ;  /* 0x0001cc00019e7983 */ /* 0x000f620000300800 */
[----:B--2---:R-:W-:-:S03]  /*14ea0*/  FMUL R3, R3, R2 ;  /* 0x0000000203037220 */ /* 0x004fc60000400000 */
[----:B------:R-:W2:Y:S01]  /*14eb0*/  LDL.LU R157, [R1+0x1d0] ;  /* 0x0001d000019d7983 */ /* 0x000ea20000300800 */
[----:B------:R-:W-:-:S03]  /*14ec0*/  LEA R4, P0, R6, UR4, 0x1 ;  /* 0x0000000406047c11 */ /* 0x000fc6000f8008ff */
[----:B------:R-:W2:Y:S04]  /*14ed0*/  LDL.LU R156, [R1+0x1d4] ;  /* 0x0001d400019c7983 */ /* 0x000ea80000300800 */
[----:B------:R-:W2:Y:S04]  /*14ee0*/  LDL.LU R155, [R1+0x1d8] ;  /* 0x0001d800019b7983 */ /* 0x000ea80000300800 */
[----:B------:R-:W2:Y:S04]  /*14ef0*/  LDL.LU R154, [R1+0x1dc] ;  /* 0x0001dc00019a7983 */ /* 0x000ea80000300800 */
[----:B------:R-:W2:Y:S01]  /*14f00*/  LDL.LU R153, [R1+0x1e0] ;  /* 0x0001e00001997983 */ /* 0x000ea20000300800 */
[----:B------:R-:W-:-:S03]  /*14f10*/  LEA.HI.X R5, R6, UR5, R10, 0x1, P0 ;  /* 0x0000000506057c11 */ /* 0x000fc600080f0c0a */
[----:B------:R-:W2:Y:S01]  /*14f20*/  LDL.LU R152, [R1+0x1e4] ;  /* 0x0001e40001987983 */ /* 0x000ea20000300800 */
[----:B------:R-:W-:-:S03]  /*14f30*/  F2FP.F16.F32.PACK_AB R3, RZ, R3 ;  /* 0x00000003ff03723e */ /* 0x000fc600000000ff */
[----:B------:R-:W2:Y:S04]  /*14f40*/  LDL.LU R23, [R1+0x1e8] ;  /* 0x0001e80001177983 */ /* 0x000ea80000300800 */
[----:B------:R-:W2:Y:S04]  /*14f50*/  LDL.LU R22, [R1+0x1ec] ;  /* 0x0001ec0001167983 */ /* 0x000ea80000300800 */
[----:B------:R-:W2:Y:S04]  /*14f60*/  LDL.LU R21, [R1+0x1f0] ;  /* 0x0001f00001157983 */ /* 0x000ea80000300800 */
[----:B------:R-:W2:Y:S04]  /*14f70*/  LDL.LU R20, [R1+0x1f4] ;  /* 0x0001f40001147983 */ /* 0x000ea80000300800 */
[----:B------:R-:W2:Y:S04]  /*14f80*/  LDL.LU R19, [R1+0x1f8] ;  /* 0x0001f80001137983 */ /* 0x000ea80000300800 */
[----:B------:R-:W2:Y:S04]  /*14f90*/  LDL.LU R18, [R1+0x1fc] ;  /* 0x0001fc0001127983 */ /* 0x000ea80000300800 */
[----:B------:R-:W3:Y:S04]  /*14fa0*/  LDL.LU R7, [R1+0x8] ;  /* 0x0000080001077983 */ /* 0x000ee80000300800 */
[----:B------:R-:W4:Y:S04]  /*14fb0*/  LDL.LU R6, [R1+0xc] ;  /* 0x00000c0001067983 */ /* 0x000f280000300800 */
[----:B------:R0:W-:Y:S04]  /*14fc0*/  @P1 STG.E.U16 desc[UR36][R4.64], R3 ;  /* 0x0000000304001986 */ /* 0x0001e8000c101524 */
[----:B0-----:R-:W5:Y:S01]  /*14fd0*/  LDL.LU R3, [R1+0x4] ;  /* 0x0000040001037983 */ /* 0x001f620000300800 */
[----:B------:R-:W-:Y:S01]  /*14fe0*/  ISETP.GT.AND P0, PT, R0, 0x1, P3 ;  /* 0x000000010000780c */ /* 0x000fe20001f04270 */
[----:B------:R-:W-:Y:S01]  /*14ff0*/  USHF.L.U32 UR5, UR8, 0x4, URZ ;  /* 0x0000000408057899 */ /* 0x000fe2000800063f */
[----:B------:R-:W-:Y:S01]  /*15000*/  ISETP.GT.AND P2, PT, R17, 0x8, PT ;  /* 0x000000081100780c */ /* 0x000fe20003f44270 */
[----:B------:R-:W-:Y:S01]  /*15010*/  USHF.L.U64.HI UR4, UR8, 0x4, UR9 ;  /* 0x0000000408047899 */ /* 0x000fe20008010209 */
[----:B---3--:R-:W-:-:S05]  /*15020*/  FMUL R7, R7, R2 ;  /* 0x0000000207077220 */ /* 0x008fca0000400000 */
[----:B------:R-:W-:-:S04]  /*15030*/  F2FP.F16.F32.PACK_AB R7, RZ, R7 ;  /* 0x00000007ff07723e */ /* 0x000fc800000000ff */
[----:B------:R-:W-:Y:S01]  /*15040*/  PRMT R8, R7, 0x7610, R8 ;  /* 0x0000761007087816 */ /* 0x000fe20000000008 */
[----:B-----5:R-:W-:-:S05]  /*15050*/  FMUL R3, R3, R2 ;  /* 0x0000000203037220 */ /* 0x020fca0000400000 */
[----:B------:R-:W-:-:S05]  /*15060*/  F2FP.F16.F32.PACK_AB R3, RZ, R3 ;  /* 0x00000003ff03723e */ /* 0x000fca00000000ff */
[----:B------:R4:W-:Y:S01]  /*15070*/  @P0 STG.E.U16 desc[UR36][R4.64+0x2], R3 ;  /* 0x0000020304000986 */ /* 0x0009e2000c101524 */
[----:B------:R-:W-:Y:S01]  /*15080*/  ISETP.GT.AND P0, PT, R0, RZ, P2 ;  /* 0x000000ff0000720c */ /* 0x000fe20001704270 */
[----:B----4-:R-:W-:Y:S01]  /*15090*/  FMUL R3, R6, R2 ;  /* 0x0000000206037220 */ /* 0x010fe20000400000 */
[----:B------:R-:W-:-:S04]  /*150a0*/  IADD3 R6, P1, R4, UR5, RZ ;  /* 0x0000000504067c10 */ /* 0x000fc8000ff3e0ff */
[----:B------:R-:W-:Y:S02]  /*150b0*/  IADD3.X R7, R5, UR4, RZ, P1, !PT ;  /* 0x0000000405077c10 */ /* 0x000fe40008ffe4ff */
[----:B------:R-:W-:-:S05]  /*150c0*/  F2FP.F16.F32.PACK_AB R3, RZ, R3 ;  /* 0x00000003ff03723e */ /* 0x000fca00000000ff */
[----:B------:R0:W-:Y:S01]  /*150d0*/  @P0 STG.E.U16 desc[UR36][R6.64], R8 ;  /* 0x0000000806000986 */ /* 0x0001e2000c101524 */
[----:B------:R-:W-:-:S03]  /*150e0*/  ISETP.GT.AND P0, PT, R0, 0x1, P2 ;  /* 0x000000010000780c */ /* 0x000fc60001704270 */
[----:B0-----:R-:W3:Y:S10]  /*150f0*/  LDL.LU R8, [R1+0x50] ;  /* 0x0000500001087983 */ /* 0x001ef40000300800 */
[----:B------:R0:W-:Y:S04]  /*15100*/  @P0 STG.E.U16 desc[UR36][R6.64+0x2], R3 ;  /* 0x0000020306000986 */ /* 0x0001e8000c101524 */
[----:B0-----:R-:W4:Y:S01]  /*15110*/  LDL.LU R3, [R1+0x10] ;  /* 0x0000100001037983 */ /* 0x001f220000300800 */
[----:B------:R-:W-:Y:S01]  /*15120*/  ISETP.GT.AND P0, PT, R0, 0x8, P3 ;  /* 0x000000080000780c */ /* 0x000fe20001f04270 */
[----:B----4-:R-:W-:-:S05]  /*15130*/  FMUL R3, R3, R2 ;  /* 0x0000000203037220 */ /* 0x010fca0000400000 */
[----:B------:R-:W-:-:S07]  /*15140*/  F2FP.F16.F32.PACK_AB R3, RZ, R3 ;  /* 0x00000003ff03723e */ /* 0x000fce00000000ff */
        /* <DEDUP_REMOVED lines=73> */
[----:B---3--:R-:W-:-:S05]  /*155e0*/  FMUL R8, R8, R2 ;  /* 0x0000000208087220 */ /* 0x008fca0000400000 */
[----:B------:R-:W-:Y:S01]  /*155f0*/  F2FP.F16.F32.PACK_AB R8, RZ, R8 ;  /* 0x00000008ff08723e */ /* 0x000fe200000000ff */
[----:B----4-:R-:W-:-:S05]  /*15600*/  FMUL R3, R3, R2 ;  /* 0x0000000203037220 */ /* 0x010fca0000400000 */
[----:B------:R-:W-:-:S05]  /*15610*/  F2FP.F16.F32.PACK_AB R3, RZ, R3 ;  /* 0x00000003ff03723e */ /* 0x000fca00000000ff */
[----:B------:R0:W-:Y:S01]  /*15620*/  @P0 STG.E.U16 desc[UR36][R6.64+0x42], R3 ;  /* 0x0000420306000986 */ /* 0x0001e2000c101524 */
[----:B------:R-:W-:-:S03]  /*15630*/  ISETP.GT.AND P0, PT, R0, 0x28, P3 ;  /* 0x000000280000780c */ /* 0x000fc60001f04270 */
[----:B0-----:R-:W3:Y:S01]  /*15640*/  LDL.LU R3, [R1+0x54] ;  /* 0x0000540001037983 */ /* 0x001ee20000300800 */
[----:B------:R-:W-:-:S09]  /*15650*/  ISETP.GT.AND P1, PT, R0, 0x29, P3 ;  /* 0x000000290000780c */ /* 0x000fd20001f24270 */
[----:B------:R0:W-:Y:S04]  /*15660*/  @P0 STG.E.U16 desc[UR36][R4.64+0x50], R8 ;  /* 0x0000500804000986 */ /* 0x0001e8000c101524 */
[----:B0-----:R-:W4:Y:S01]  /*15670*/  LDL.LU R8, [R1+0x58] ;  /* 0x0000580001087983 */ /* 0x001f220000300800 */
[----:B---3--:R-:W-:-:S05]  /*15680*/  FMUL R3, R3, R2 ;  /* 0x0000000203037220 */ /* 0x008fca0000400000 */
[----:B------:R-:W-:-:S05]  /*15690*/  F2FP.F16.F32.PACK_AB R3, RZ, R3 ;  /* 0x00000003ff03723e */ /* 0x000fca00000000ff */
[----:B------:R0:W-:Y:S01]  /*156a0*/  @P1 STG.E.U16 desc[UR36][R4.64+0x52], R3 ;  /* 0x0000520304001986 */ /* 0x0001e2000c101524 */
[----:B----4-:R-:W-:-:S05]  /*156b0*/  FMUL R8, R8, R2 ;  /* 0x0000000208087220 */ /* 0x010fca0000400000 */
[----:B------:R-:W-:Y:S01]  /*156c0*/  F2FP.F16.F32.PACK_AB R8, RZ, R8 ;  /* 0x00000008ff08723e */ /* 0x000fe200000000ff */
[----:B0-----:R-:W3:Y:S03]  /*156d0*/  LDL.LU R3, [R1+0x5c] ;  /* 0x00005c0001037983 */ /* 0x001ee60000300800 */
[----:B------:R-:W-:Y:S02]  /*156e0*/  PRMT R10, R8, 0x7610, R10 ;  /* 0x00007610080a7816 */ /* 0x000fe4000000000a */
[----:B------:R-:W4:Y:S01]  /*156f0*/  LDL.LU R8, [R1+0x64] ;  /* 0x0000640001087983 */ /* 0x000f220000300800 */
[C---:B------:R-:W-:Y:S02]  /*15700*/  ISETP.GT.AND P1, PT, R0.reuse, 0x28, P2 ;  /* 0x000000280000780c */ /* 0x040fe40001724270 */
[C---:B------:R-:W-:Y:S02]  /*15710*/  ISETP.GT.AND P4, PT, R0.reuse, 0x29, P2 ;  /* 0x000000290000780c */ /* 0x040fe40001784270 */
[C---:B------:R-:W-:Y:S01]  /*15720*/  ISETP.GT.AND P5, PT, R0.reuse, 0x30, P3 ;  /* 0x000000300000780c */ /* 0x040fe20001fa4270 */
[----:B------:R-:W-:Y:S01]  /*15730*/  FMUL R9, R9, R2 ;  /* 0x0000000209097220 */ /* 0x000fe20000400000 */
[----:B------:R-:W-:-:S04]  /*15740*/  ISETP.GT.AND P0, PT, R0, 0x31, P3 ;  /* 0x000000310000780c */ /* 0x000fc80001f04270 */
[----:B------:R-:W-:-:S03]  /*15750*/  F2FP.F16.F32.PACK_AB R9, RZ, R9 ;  /* 0x00000009ff09723e */ /* 0x000fc600000000ff */
[----:B------:R0:W-:Y:S04]  /*15760*/  @P1 STG.E.U16 desc[UR36][R6.64+0x50], R10 ;  /* 0x0000500a06001986 */ /* 0x0001e8000c101524 */
[----:B0-----:R-:W5:Y:S01]  /*15770*/  LDL.LU R10, [R1+0x74] ;  /* 0x00007400010a7983 */ /* 0x001f620000300800 */
[----:B---3--:R-:W-:-:S05]  /*15780*/  FMUL R3, R3, R2 ;  /* 0x0000000203037220 */ /* 0x008fca0000400000 */
[----:B------:R-:W-:Y:S01]  /*15790*/  F2FP.F16.F32.PACK_AB R3, RZ, R3 ;  /* 0x00000003ff03723e */ /* 0x000fe200000000ff */
[----:B----4-:R-:W-:-:S04]  /*157a0*/  FMUL R8, R8, R2 ;  /* 0x0000000208087220 */ /* 0x010fc80000400000 */
[----:B------:R0:W-:Y:S04]  /*157b0*/  @P4 STG.E.U16 desc[UR36][R6.64+0x52], R3 ;  /* 0x0000520306004986 */ /* 0x0001e8000c101524 */
[----:B------:R1:W-:Y:S01]  /*157c0*/  @P5 STG.E.U16 desc[UR36][R4.64+0x60], R9 ;  /* 0x0000600904005986 */ /* 0x0003e2000c101524 */
[----:B0-----:R-:W-:-:S03]  /*157d0*/  F2FP.F16.F32.PACK_AB R3, RZ, R8 ;  /* 0x00000008ff03723e */ /* 0x001fc600000000ff */
[----:B------:R-:W3:Y:S01]  /*157e0*/  LDL.LU R8, [R1+0x68] ;  /* 0x0000680001087983 */ /* 0x000ee20000300800 */
[----:B-1----:R-:W-:-:S03]  /*157f0*/  PRMT R9, R3, 0x7610, R9 ;  /* 0x0000761003097816 */ /* 0x002fc60000000009 */
[----:B------:R-:W4:Y:S04]  /*15800*/  LDL.LU R3, [R1+0x6c] ;  /* 0x00006c0001037983 */ /* 0x000f280000300800 */
[----:B------:R0:W-:Y:S04]  /*15810*/  @P0 STG.E.U16 desc[UR36][R4.64+0x62], R9 ;  /* 0x0000620904000986 */ /* 0x0001e8000c101524 */
[----:B0-----:R-:W2:Y:S01]  /*15820*/  LDL.LU R9, [R1+0x70] ;  /* 0x0000700001097983 */ /* 0x001ea20000300800 */
[----:B------:R-:W-:Y:S01]  /*15830*/  ISETP.GT.AND P1, PT, R0, 0x30, P2 ;  /* 0x000000300000780c */ /* 0x000fe20001724270 */
[----:B---3--:R-:W-:-:S05]  /*15840*/  FMUL R8, R8, R2 ;  /* 0x0000000208087220 */ /* 0x008fca0000400000 */
[----:B------:R-:W-:-:S07]  /*15850*/  F2FP.F16.F32.PACK_AB R8, RZ, R8 ;  /* 0x00000008ff08723e */ /* 0x000fce00000000ff */
[----:B------:R0:W-:Y:S01]  /*15860*/  @P1 STG.E.U16 desc[UR36][R6.64+0x60], R8 ;  /* 0x0000600806001986 */ /* 0x0001e2000c101524 */
[----:B--2---:R-:W-:-:S05]  /*15870*/  FMUL R9, R9, R2 ;  /* 0x0000000209097220 */ /* 0x004fca0000400000 */
[----:B0-----:R-:W-:-:S04]  /*15880*/  F2FP.F16.F32.PACK_AB R8, RZ, R9 ;  /* 0x00000009ff08723e */ /* 0x001fc800000000ff */
[----:B------:R-:W-:Y:S02]  /*15890*/  PRMT R9, R8, 0x7610, R9 ;  /* 0x0000761008097816 */ /* 0x000fe40000000009 */
[----:B------:R-:W2:Y:S01]  /*158a0*/  LDL.LU R8, [R1+0x78] ;  /* 0x0000780001087983 */ /* 0x000ea20000300800 */
[----:B------:R-:W-:Y:S01]  /*158b0*/  ISETP.GT.AND P4, PT, R0, 0x31, P2 ;  /* 0x000000310000780c */ /* 0x000fe20001784270 */
[-C--:B----4-:R-:W-:Y:S01]  /*158c0*/  FMUL R3, R3, R2.reuse ;  /* 0x0000000203037220 */ /* 0x090fe20000400000 */
[----:B-----5:R-:W-:Y:S01]  /*158d0*/  FMUL R10, R10, R2 ;  /* 0x000000020a0a7220 */ /* 0x020fe20000400000 */
[----:B------:R-:W-:-:S03]  /*158e0*/  ISETP.GT.AND P5, PT, R0, 0x38, P3 ;  /* 0x000000380000780c */ /* 0x000fc60001fa4270 */
[----:B------:R-:W-:Y:S02]  /*158f0*/  F2FP.F16.F32.PACK_AB R3, RZ, R3 ;  /* 0x00000003ff03723e */ /* 0x000fe400000000ff */
[----:B------:R-:W-:-:S05]  /*15900*/  ISETP.GT.AND P6, PT, R0, 0x39, P3 ;  /* 0x000000390000780c */ /* 0x000fca0001fc4270 */
[----:B------:R0:W-:Y:S04]  /*15910*/  @P4 STG.E.U16 desc[UR36][R6.64+0x62], R3 ;  /* 0x0000620306004986 */ /* 0x0001e8000c101524 */
[----:B------:R1:W-:Y:S01]  /*15920*/  @P5 STG.E.U16 desc[UR36][R4.64+0x70], R9 ;  /* 0x0000700904005986 */ /* 0x0003e2000c101524 */
[----:B0-----:R-:W-:-:S04]  /*15930*/  F2FP.F16.F32.PACK_AB R3, RZ, R10 ;  /* 0x0000000aff03723e */ /* 0x001fc800000000ff */
[----:B------:R-:W-:Y:S01]  /*15940*/  PRMT R10, R3, 0x7610, R10 ;  /* 0x00007610030a7816 */ /* 0x000fe2000000000a */
[----:B-1----:R-:W3:Y:S04]  /*15950*/  LDL.LU R9, [R1+0x7c] ;  /* 0x00007c0001097983 */ /* 0x002ee80000300800 */
[----:B------:R0:W-:Y:S01]  /*15960*/  @P6 STG.E.U16 desc[UR36][R4.64+0x72], R10 ;  /* 0x0000720a04006986 */ /* 0x0001e2000c101524 */
[----:B--2---:R-:W-:-:S05]  /*15970*/  FMUL R8, R8, R2 ;  /* 0x0000000208087220 */ /* 0x004fca0000400000 */
[----:B------:R-:W-:Y:S02]  /*15980*/  F2FP.F16.F32.PACK_AB R3, RZ, R8 ;  /* 0x00000008ff03723e */ /* 0x000fe400000000ff */
[----:B------:R-:W2:Y:S02]  /*15990*/  LDL.LU R8, [R1+0x80] ;  /* 0x0000800001087983 */ /* 0x000ea40000300800 */
[----:B0-----:R-:W-:Y:S02]  /*159a0*/  PRMT R10, R3, 0x7610, R10 ;  /* 0x00007610030a7816 */ /* 0x001fe4000000000a */
[----:B------:R-:W4:Y:S01]  /*159b0*/  LDL.LU R3, [R1+0x84] ;  /* 0x0000840001037983 */ /* 0x000f220000300800 */
[----:B------:R-:W-:-:S13]  /*159c0*/  ISETP.GT.AND P0, PT, R0, 0x38, P2 ;  /* 0x000000380000780c */ /* 0x000fda0001704270 */
[----:B------:R0:W-:Y:S01]  /*159d0*/  @P0 STG.E.U16 desc[UR36][R6.64+0x70], R10 ;  /* 0x0000700a06000986 */ /* 0x0001e2000c101524 */
[-C--:B--2---:R-:W-:Y:S01]  /*159e0*/  FMUL R8, R8, R2.reuse ;  /* 0x0000000208087220 */ /* 0x084fe20000400000 */
[----:B----4-:R-:W-:-:S04]  /*159f0*/  FMUL R3, R3, R2 ;  /* 0x0000000203037220 */ /* 0x010fc80000400000 */
[----:B0-----:R-:W-:Y:S02]  /*15a00*/  F2FP.F16.F32.PACK_AB R10, RZ, R8 ;  /* 0x00000008ff0a723e */ /* 0x001fe400000000ff */
[----:B------:R-:W-:Y:S02]  /*15a10*/  F2FP.F16.F32.PACK_AB R8, RZ, R3 ;  /* 0x00000003ff08723e */ /* 0x000fe400000000ff */
[----:B------:R-:W2:Y:S01]  /*15a20*/  LDL.LU R3, [R1+0x88] ;  /* 0x0000880001037983 */ /* 0x000ea20000300800 */
[----:B------:R-:W-:Y:S01]  /*15a30*/  ISETP.GT.AND P1, PT, R0, 0x39, P2 ;  /* 0x000000390000780c */ /* 0x000fe20001724270 */
[----:B---3--:R-:W-:-:S05]  /*15a40*/  FMUL R9, R9, R2 ;  /* 0x0000000209097220 */ /* 0x008fca0000400000 */
[----:B------:R-:W-:-:S07]  /*15a50*/  F2FP.F16.F32.PACK_AB R9, RZ, R9 ;  /* 0x00000009ff09723e */ /* 0x000fce00000000ff */
[----:B------:R0:W-:Y:S04]  /*15a60*/  @P1 STG.E.U16 desc[UR36][R6.64+0x72], R9 ;  /* 0x0000720906001986 */ /* 0x0001e8000c101524 */
[----:B0-----:R-:W3:Y:S01]  /*15a70*/  LDL.LU R9, [R1+0x94] ;  /* 0x0000940001097983 */ /* 0x001ee20000300800 */
[----:B--2---:R-:W-:-:S05]  /*15a80*/  FMUL R3, R3, R2 ;  /* 0x0000000203037220 */ /* 0x004fca0000400000 */
[----:B------:R-:W-:-:S04]  /*15a90*/  F2FP.F16.F32.PACK_AB R3, RZ, R3 ;  /* 0x00000003ff03723e */ /* 0x000fc800000000ff */
[----:B------:R-:W-:Y:S02]  /*15aa0*/  PRMT R12, R3, 0x7610, R12 ;  /* 0x00007610030c7816 */ /* 0x000fe4000000000c */
[----:B------:R-:W2:Y:S01]  /*15ab0*/  LDL.LU R3, [R1+0x90] ;  /* 0x0000900001037983 */ /* 0x000ea20000300800 */
[----:B------:R-:W-:-:S13]  /*15ac0*/  ISETP.GT.AND P4, PT, R0, 0x40, P3 ;  /* 0x000000400000780c */ /* 0x000fda0001f84270 */
[----:B------:R0:W-:Y:S01]  /*15ad0*/  @P4 STG.E.U16 desc[UR36][R4.64+0x80], R10 ;  /* 0x0000800a04004986 */ /* 0x0001e2000c101524 */
[----:B--2---:R-:W-:-:S05]  /*15ae0*/  FMUL R3, R3, R2 ;  /* 0x0000000203037220 */ /* 0x004fca0000400000 */
[----:B0-----:R-:W-:Y:S02]  /*15af0*/  F2FP.F16.F32.PACK_AB R10, RZ, R3 ;  /* 0x00000003ff0a723e */ /* 0x001fe400000000ff */
[----:B------:R-:W2:Y:S01]  /*15b00*/  LDL.LU R3, [R1+0x98] ;  /* 0x0000980001037983 */ /* 0x000ea20000300800 */
[C---:B------:R-:W-:Y:S02]  /*15b10*/  ISETP.GT.AND P5, PT, R0.reuse, 0x41, P3 ;  /* 0x000000410000780c */ /* 0x040fe40001fa4270 */
[C---:B------:R-:W-:Y:S01]  /*15b20*/  ISETP.GT.AND P0, PT, R0.reuse, 0x40, P2 ;  /* 0x000000400000780c */ /* 0x040fe20001704270 */
[-C--:B---3--:R-:W-:Y:S01]  /*15b30*/  FMUL R9, R9, R2.reuse ;  /* 0x0000000209097220 */ /* 0x088fe20000400000 */
[C---:B------:R-:W-:Y:S01]  /*15b40*/  ISETP.GT.AND P1, PT, R0.reuse, 0x41, P2 ;  /* 0x000000410000780c */ /* 0x040fe20001724270 */
[----:B------:R-:W-:Y:S01]  /*15b50*/  FMUL R11, R11, R2 ;  /* 0x000000020b0b7220 */ /* 0x000fe20000400000 */
[----:B------:R-:W-:Y:S02]  /*15b60*/  ISETP.GT.AND P4, PT, R0, 0x48, P3 ;  /* 0x000000480000780c */ /* 0x000fe40001f84270 */
[----:B------:R-:W-:-:S05]  /*15b70*/  F2FP.F16.F32.PACK_AB R9, RZ, R9 ;  /* 0x00000009ff09723e */ /* 0x000fca00000000ff */
[----:B------:R0:W-:Y:S01]  /*15b80*/  @P5 STG.E.U16 desc[UR36][R4.64+0x82], R8 ;  /* 0x0000820804005986 */ /* 0x0001e2000c101524 */
[----:B------:R-:W-:-:S03]  /*15b90*/  ISETP.GT.AND P5, PT, R0, 0x49, P3 ;  /* 0x000000490000780c */ /* 0x000fc60001fa4270 */
[----:B------:R1:W-:Y:S01]  /*15ba0*/  @P0 STG.E.U16 desc[UR36][R6.64+0x80], R12 ;  /* 0x0000800c06000986 */ /* 0x0003e2000c101524 */
[----:B------:R-:W-:Y:S02]  /*15bb0*/  ISETP.GT.AND P0, PT, R0, 0x48, P2 ;  /* 0x000000480000780c */ /* 0x000fe40001704270 */
[----:B------:R-:W-:Y:S02]  /*15bc0*/  F2FP.F16.F32.PACK_AB R11, RZ, R11 ;  /* 0x0000000bff0b723e */ /* 0x000fe400000000ff */
[----:B0-----:R-:W-:-:S03]  /*15bd0*/  PRMT R8, R10, 0x7610, R8 ;  /* 0x000076100a087816 */ /* 0x001fc60000000008 */
[----:B------:R-:W-:Y:S01]  /*15be0*/  @P1 STG.E.U16 desc[UR36][R6.64+0x82], R11 ;  /* 0x0000820b06001986 */ /* 0x000fe2000c101524 */
[----:B-1----:R-:W-:Y:S02]  /*15bf0*/  PRMT R12, R9, 0x7610, R12 ;  /* 0x00007610090c7816 */ /* 0x002fe4000000000c */
[C---:B------:R-:W-:Y:S01]  /*15c00*/  ISETP.GT.AND P1, PT, R0.reuse, 0x49, P2 ;  /* 0x000000490000780c */ /* 0x040fe20001724270 */
[----:B------:R0:W-:Y:S01]  /*15c10*/  @P4 STG.E.U16 desc[UR36][R4.64+0x90], R8 ;  /* 0x0000900804004986 */ /* 0x0001e2000c101524 */
[----:B------:R-:W-:-:S03]  /*15c20*/  ISETP.GT.AND P4, PT, R0, 0x50, P3 ;  /* 0x000000500000780c */ /* 0x000fc60001f84270 */
[----:B------:R1:W-:Y:S01]  /*15c30*/  @P5 STG.E.U16 desc[UR36][R4.64+0x92], R12 ;  /* 0x0000920c04005986 */ /* 0x0003e2000c101524 */
[----:B0-----:R-:W-:Y:S01]  /*15c40*/  FMUL R8, R233, R2 ;  /* 0x00000002e9087220 */ /* 0x001fe20000400000 */
[----:B------:R-:W-:-:S04]  /*15c50*/  ISETP.GT.AND P5, PT, R0, 0x51, P3 ;  /* 0x000000510000780c */ /* 0x000fc80001fa4270 */
[----:B------:R-:W-:-:S04]  /*15c60*/  F2FP.F16.F32.PACK_AB R8, RZ, R8 ;  /* 0x00000008ff08723e */ /* 0x000fc800000000ff */
[----:B-1----:R-:W-:Y:S02]  /*15c70*/  PRMT R12, R8, 0x7610, R12 ;  /* 0x00007610080c7816 */ /* 0x002fe4000000000c */
[----:B------:R-:W-:Y:S01]  /*15c80*/  ISETP.GT.AND P6, PT, R0, 0x71, P3 ;  /* 0x000000710000780c */ /* 0x000fe20001fc4270 */
[----:B--2---:R-:W-:-:S05]  /*15c90*/  FMUL R3, R3, R2 ;  /* 0x0000000203037220 */ /* 0x004fca0000400000 */
[----:B------:R-:W-:Y:S01]  /*15ca0*/  F2FP.F16.F32.PACK_AB R10, RZ, R3 ;  /* 0x00000003ff0a723e */ /* 0x000fe200000000ff */
[----:B------:R-:W-:-:S05]  /*15cb0*/  FMUL R3, R235, R2 ;  /* 0x00000002eb037220 */ /* 0x000fca0000400000 */
[----:B------:R-:W-:Y:S01]  /*15cc0*/  F2FP.F16.F32.PACK_AB R9, RZ, R3 ;  /* 0x00000003ff09723e */ /* 0x000fe200000000ff */
[-C--:B------:R-:W-:Y:S01]  /*15cd0*/  FMUL R3, R234, R2.reuse ;  /* 0x00000002ea037220 */ /* 0x080fe20000400000 */
[----:B------:R0:W-:Y:S04]  /*15ce0*/  @P0 STG.E.U16 desc[UR36][R6.64+0x90], R10 ;  /* 0x0000900a06000986 */ /* 0x0001e8000c101524 */
[----:B------:R-:W-:Y:S02]  /*15cf0*/  F2FP.F16.F32.PACK_AB R3, RZ, R3 ;  /* 0x00000003ff03723e */ /* 0x000fe400000000ff */
[----:B------:R-:W-:Y:S01]  /*15d00*/  PRMT R11, R9, 0x7610, R11 ;  /* 0x00007610090b7816 */ /* 0x000fe2000000000b */
[-C--:B------:R-:W-:Y:S01]  /*15d10*/  FMUL R9, R232, R2.reuse ;  /* 0x00000002e8097220 */ /* 0x080fe20000400000 */
[----:B0-----:R-:W-:Y:S01]  /*15d20*/  PRMT R10, R3, 0x7610, R10 ;  /* 0x00007610030a7816 */ /* 0x001fe2000000000a */
[----:B------:R-:W-:-:S02]  /*15d30*/  FMUL R3, R231, R2 ;  /* 0x00000002e7037220 */ /* 0x000fc40000400000 */
[----:B------:R0:W-:Y:S01]  /*15d40*/  @P1 STG.E.U16 desc[UR36][R6.64+0x92], R11 ;  /* 0x0000920b06001986 */ /* 0x0001e2000c101524 */
[----:B------:R-:W-:Y:S02]  /*15d50*/  ISETP.GT.AND P1, PT, R0, 0x50, P2 ;  /* 0x000000500000780c */ /* 0x000fe40001724270 */
[----:B------:R-:W-:Y:S02]  /*15d60*/  F2FP.F16.F32.PACK_AB R9, RZ, R9 ;  /* 0x00000009ff09723e */ /* 0x000fe400000000ff */
[----:B------:R-:W-:Y:S01]  /*15d70*/  F2FP.F16.F32.PACK_AB R8, RZ, R3 ;  /* 0x00000003ff08723e */ /* 0x000fe200000000ff */
[----:B------:R-:W-:Y:S01]  /*15d80*/  FMUL R3, R230, R2 ;  /* 0x00000002e6037220 */ /* 0x000fe20000400000 */
[C---:B------:R-:W-:Y:S01]  /*15d90*/  ISETP.GT.AND P0, PT, R0.reuse, 0x51, P2 ;  /* 0x000000510000780c */ /* 0x040fe20001704270 */
[----:B------:R1:W-:Y:S01]  /*15da0*/  @P4 STG.E.U16 desc[UR36][R4.64+0xa0], R10 ;  /* 0x0000a00a04004986 */ /* 0x0003e2000c101524 */
[----:B------:R-:W-:Y:S02]  /*15db0*/  ISETP.GT.AND P4, PT, R0, 0x58, P3 ;  /* 0x000000580000780c */ /* 0x000fe40001f84270 */
[----:B0-----:R-:W-:-:S02]  /*15dc0*/  PRMT R11, R9, 0x7610, R11 ;  /* 0x00007610090b7816 */ /* 0x001fc4000000000b */
[----:B------:R-:W-:Y:S01]  /*15dd0*/  F2FP.F16.F32.PACK_AB R9, RZ, R3 ;  /* 0x00000003ff09723e */ /* 0x000fe200000000ff */
[-C--:B------:R-:W-:Y:S01]  /*15de0*/  FMUL R3, R228, R2.reuse ;  /* 0x00000002e4037220 */ /* 0x080fe20000400000 */
[----:B------:R-:W-:Y:S01]  /*15df0*/  PRMT R13, R8, 0x7610, R13 ;  /* 0x00007610080d7816 */ /* 0x000fe2000000000d */
[----:B------:R-:W-:Y:S01]  /*15e00*/  FMUL R8, R229, R2 ;  /* 0x00000002e5087220 */ /* 0x000fe20000400000 */
[----:B------:R-:W-:Y:S01]  /*15e10*/  @P5 STG.E.U16 desc[UR36][R4.64+0xa2], R12 ;  /* 0x0000a20c04005986 */ /* 0x000fe2000c101524 */
[----:B------:R-:W-:Y:S02]  /*15e20*/  ISETP.GT.AND P5, PT, R0, 0x59, P3 ;  /* 0x000000590000780c */ /* 0x000fe40001fa4270 */
[----:B------:R-:W-:Y:S01]  /*15e30*/  F2FP.F16.F32.PACK_AB R3, RZ, R3 ;  /* 0x00000003ff03723e */ /* 0x000fe200000000ff */
[----:B------:R0:W-:Y:S01]  /*15e40*/  @P1 STG.E.U16 desc[UR36][R6.64+0xa0], R11 ;  /* 0x0000a00b06001986 */ /* 0x0001e2000c101524 */
[----:B-1----:R-:W-:Y:S01]  /*15e50*/  F2FP.F16.F32.PACK_AB R10, RZ, R8 ;  /* 0x00000008ff0a723e */ /* 0x002fe200000000ff */
[----:B------:R-:W-:-:S02]  /*15e60*/  FMUL R8, R227, R2 ;  /* 0x00000002e3087220 */ /* 0x000fc40000400000 */
[----:B------:R-:W-:Y:S01]  /*15e70*/  @P0 STG.E.U16 desc[UR36][R6.64+0xa2], R13 ;  /* 0x0000a20d06000986 */ /* 0x000fe2000c101524 */
[C---:B------:R-:W-:Y:S02]  /*15e80*/  ISETP.GT.AND P0, PT, R0.reuse, 0x58, P2 ;  /* 0x000000580000780c */ /* 0x040fe40001704270 */
[C---:B------:R-:W-:Y:S01]  /*15e90*/  ISETP.GT.AND P1, PT, R0.reuse, 0x59, P2 ;  /* 0x000000590000780c */ /* 0x040fe20001724270 */
[----:B------:R1:W-:Y:S01]  /*15ea0*/  @P4 STG.E.U16 desc[UR36][R4.64+0xb0], R9 ;  /* 0x0000b00904004986 */ /* 0x0003e2000c101524 */
[----:B------:R-:W-:Y:S02]  /*15eb0*/  ISETP.GT.AND P4, PT, R0, 0x60, P3 ;  /* 0x000000600000780c */ /* 0x000fe40001f84270 */
[----:B0-----:R-:W-:Y:S01]  /*15ec0*/  PRMT R11, R3, 0x7610, R11 ;  /* 0x00007610030b7816 */ /* 0x001fe2000000000b */
[----:B------:R-:W-:Y:S01]  /*15ed0*/  FMUL R3, R226, R2 ;  /* 0x00000002e2037220 */ /* 0x000fe20000400000 */
[----:B------:R-:W-:Y:S01]  /*15ee0*/  F2FP.F16.F32.PACK_AB R8, RZ, R8 ;  /* 0x00000008ff08723e */ /* 0x000fe200000000ff */
[----:B------:R0:W-:Y:S03]  /*15ef0*/  @P5 STG.E.U16 desc[UR36][R4.64+0xb2], R10 ;  /* 0x0000b20a04005986 */ /* 0x0001e6000c101524 */
[----:B-1----:R-:W-:Y:S01]  /*15f00*/  F2FP.F16.F32.PACK_AB R9, RZ, R3 ;  /* 0x00000003ff09723e */ /* 0x002fe200000000ff */
[-C--:B------:R-:W-:Y:S01]  /*15f10*/  FMUL R3, R225, R2.reuse ;  /* 0x00000002e1037220 */ /* 0x080fe20000400000 */
[----:B------:R-:W-:Y:S01]  /*15f20*/  PRMT R12, R8, 0x7610, R12 ;  /* 0x00007610080c7816 */ /* 0x000fe2000000000c */
[----:B------:R-:W-:Y:S01]  /*15f30*/  FMUL R8, R224, R2 ;  /* 0x00000002e0087220 */ /* 0x000fe20000400000 */
[----:B------:R1:W-:Y:S01]  /*15f40*/  @P0 STG.E.U16 desc[UR36][R6.64+0xb0], R11 ;  /* 0x0000b00b06000986 */ /* 0x0003e2000c101524 */
[----:B0-----:R-:W-:-:S02]  /*15f50*/  PRMT R10, R9, 0x7610, R10 ;  /* 0x00007610090a7816 */ /* 0x001fc4000000000a */
[----:B------:R-:W-:Y:S01]  /*15f60*/  F2FP.F16.F32.PACK_AB R3, RZ, R3 ;  /* 0x00000003ff03723e */ /* 0x000fe200000000ff */
[----:B------:R0:W-:Y:S01]  /*15f70*/  @P1 STG.E.U16 desc[UR36][R6.64+0xb2], R12 ;  /* 0x0000b20c06001986 */ /* 0x0001e2000c101524 */
[C---:B------:R-:W-:Y:S01]  /*15f80*/  ISETP.GT.AND P5, PT, R0.reuse, 0x61, P3 ;  /* 0x000000610000780c */ /* 0x040fe20001fa4270 */
[-C--:B------:R-:W-:Y:S01]  /*15f90*/  FMUL R9, R223, R2.reuse ;  /* 0x00000002df097220 */ /* 0x080fe20000400000 */
[C---:B------:R-:W-:Y:S01]  /*15fa0*/  ISETP.GT.AND P1, PT, R0.reuse, 0x60, P2 ;  /* 0x000000600000780c */ /* 0x040fe20001724270 */
[----:B------:R-:W-:Y:S01]  /*15fb0*/  @P4 STG.E.U16 desc[UR36][R4.64+0xc0], R10 ;  /* 0x0000c00a04004986 */ /* 0x000fe2000c101524 */
[----:B------:R-:W-:Y:S02]  /*15fc0*/  ISETP.GT.AND P4, PT, R0, 0x61, P2 ;  /* 0x000000610000780c */ /* 0x000fe40001784270 */
[----:B-1----:R-:W-:Y:S01]  /*15fd0*/  PRMT R11, R3, 0x7610, R11 ;  /* 0x00007610030b7816 */ /* 0x002fe2000000000b */
[----:B------:R-:W-:Y:S01]  /*15fe0*/  FMUL R3, R222, R2 ;  /* 0x00000002de037220 */ /* 0x000fe20000400000 */
[----:B------:R-:W-:-:S02]  /*15ff0*/  F2FP.F16.F32.PACK_AB R8, RZ, R8 ;  /* 0x00000008ff08723e */ /* 0x000fc400000000ff */
[----:B------:R-:W-:Y:S02]  /*16000*/  F2FP.F16.F32.PACK_AB R9, RZ, R9 ;  /* 0x00000009ff09723e */ /* 0x000fe400000000ff */
[----:B0-----:R-:W-:Y:S02]  /*16010*/  PRMT R12, R8, 0x7610, R12 ;  /* 0x00007610080c7816 */ /* 0x001fe4000000000c */
[----:B------:R-:W-:Y:S01]  /*16020*/  F2FP.F16.F32.PACK_AB R8, RZ, R3 ;  /* 0x00000003ff08723e */ /* 0x000fe200000000ff */
[-C--:B------:R-:W-:Y:S01]  /*16030*/  FMUL R3, R221, R2.reuse ;  /* 0x00000002dd037220 */ /* 0x080fe20000400000 */
[----:B------:R-:W-:Y:S01]  /*16040*/  PRMT R13, R9, 0x7610, R13 ;  /* 0x00007610090d7816 */ /* 0x000fe2000000000d */
[----:B------:R0:W-:Y:S01]  /*16050*/  @P5 STG.E.U16 desc[UR36][R4.64+0xc2], R11 ;  /* 0x0000c20b04005986 */ /* 0x0001e2000c101524 */
[----:B------:R-:W-:Y:S02]  /*16060*/  ISETP.GT.AND P0, PT, R0, 0x68, P3 ;  /* 0x000000680000780c */ /* 0x000fe40001f04270 */
[----:B------:R-:W-:Y:S01]  /*16070*/  F2FP.F16.F32.PACK_AB R9, RZ, R3 ;  /* 0x00000003ff09723e */ /* 0x000fe200000000ff */
[----:B------:R1:W-:Y:S01]  /*16080*/  @P1 STG.E.U16 desc[UR36][R6.64+0xc0], R12 ;  /* 0x0000c00c06001986 */ /* 0x0003e2000c101524 */
[----:B------:R-:W-:-:S03]  /*16090*/  FMUL R3, R219, R2 ;  /* 0x00000002db037220 */ /* 0x000fc60000400000 */
[----:B------:R-:W-:Y:S01]  /*160a0*/  @P4 STG.E.U16 desc[UR36][R6.64+0xc2], R13 ;  /* 0x0000c20d06004986 */ /* 0x000fe2000c101524 */
[----:B------:R-:W-:Y:S02]  /*160b0*/  ISETP.GT.AND P4, PT, R0, 0x69, P3 ;  /* 0x000000690000780c */ /* 0x000fe40001f84270 */
[----:B------:R-:W-:Y:S01]  /*160c0*/  PRMT R14, R8, 0x7610, R14 ;  /* 0x00007610080e7816 */ /* 0x000fe2000000000e */
[-C--:B------:R-:W-:Y:S01]  /*160d0*/  FMUL R8, R220, R2.reuse ;  /* 0x00000002dc087220 */ /* 0x080fe20000400000 */
[----:B------:R-:W-:Y:S02]  /*160e0*/  F2FP.F16.F32.PACK_AB R3, RZ, R3 ;  /* 0x00000003ff03723e */ /* 0x000fe400000000ff */
[----:B------:R-:W-:Y:S01]  /*160f0*/  ISETP.GT.AND P1, PT, R0, 0x68, P2 ;  /* 0x000000680000780c */ /* 0x000fe20001724270 */
[----:B------:R-:W-:Y:S01]  /*16100*/  @P0 STG.E.U16 desc[UR36][R4.64+0xd0], R14 ;  /* 0x0000d00e04000986 */ /* 0x000fe2000c101524 */
[----:B0-----:R-:W-:Y:S01]  /*16110*/  PRMT R11, R3, 0x7610, R11 ;  /* 0x00007610030b7816 */ /* 0x001fe2000000000b */
[----:B------:R-:W-:Y:S01]  /*16120*/  FMUL R3, R217, R2 ;  /* 0x00000002d9037220 */ /* 0x000fe20000400000 */
[----:B------:R-:W-:Y:S01]  /*16130*/  F2FP.F16.F32.PACK_AB R10, RZ, R8 ;  /* 0x00000008ff0a723e */ /* 0x000fe200000000ff */
[----:B------:R-:W-:Y:S01]  /*16140*/  FMUL R8, R218, R2 ;  /* 0x00000002da087220 */ /* 0x000fe20000400000 */
[C---:B------:R-:W-:Y:S01]  /*16150*/  ISETP.GT.AND P0, PT, R0.reuse, 0x69, P2 ;  /* 0x000000690000780c */ /* 0x040fe20001704270 */
[----:B------:R0:W-:Y:S01]  /*16160*/  @P4 STG.E.U16 desc[UR36][R4.64+0xd2], R9 ;  /* 0x0000d20904004986 */ /* 0x0001e2000c101524 */
[----:B------:R-:W-:-:S02]  /*16170*/  ISETP.GT.AND P5, PT, R0, 0x70, P3 ;  /* 0x000000700000780c */ /* 0x000fc40001fa4270 */
[----:B------:R-:W-:-:S04]  /*16180*/  F2FP.F16.F32.PACK_AB R8, RZ, R8 ;  /* 0x00000008ff08723e */ /* 0x000fc800000000ff */
[----:B-1----:R-:W-:Y:S02]  /*16190*/  PRMT R12, R8, 0x7610, R12 ;  /* 0x00007610080c7816 */ /* 0x002fe4000000000c */
[----:B0-----:R-:W-:Y:S01]  /*161a0*/  F2FP.F16.F32.PACK_AB R9, RZ, R3 ;  /* 0x00000003ff09723e */ /* 0x001fe200000000ff */
[-C--:B------:R-:W-:Y:S01]  /*161b0*/  FMUL R3, R216, R2.reuse ;  /* 0x00000002d8037220 */ /* 0x080fe20000400000 */
[----:B------:R-:W-:Y:S01]  /*161c0*/  FMUL R8, R215, R2 ;  /* 0x00000002d7087220 */ /* 0x000fe20000400000 */
[----:B------:R0:W-:Y:S03]  /*161d0*/  @P1 STG.E.U16 desc[UR36][R6.64+0xd0], R10 ;  /* 0x0000d00a06001986 */ /* 0x0001e6000c101524 */
[----:B------:R-:W-:Y:S01]  /*161e0*/  F2FP.F16.F32.PACK_AB R3, RZ, R3 ;  /* 0x00000003ff03723e */ /* 0x000fe200000000ff */
[----:B------:R1:W-:Y:S01]  /*161f0*/  @P0 STG.E.U16 desc[UR36][R6.64+0xd2], R11 ;  /* 0x0000d20b06000986 */ /* 0x0003e2000c101524 */
[----:B------:R-:W-:-:S02]  /*16200*/  ISETP.GT.AND P1, PT, R0, 0x70, P2 ;  /* 0x000000700000780c */ /* 0x000fc40001724270 */
[----:B------:R-:W-:Y:S01]  /*16210*/  F2FP.F16.F32.PACK_AB R8, RZ, R8 ;  /* 0x00000008ff08723e */ /* 0x000fe200000000ff */
[----:B------:R2:W-:Y:S01]  /*16220*/  @P5 STG.E.U16 desc[UR36][R4.64+0xe0], R12 ;  /* 0x0000e00c04005986 */ /* 0x0005e2000c101524 */
[----:B0-----:R-:W-:Y:S01]  /*16230*/  PRMT R10, R9, 0x7610, R10 ;  /* 0x00007610090a7816 */ /* 0x001fe2000000000a */
[-C--:B------:R-:W-:Y:S01]  /*16240*/  FMUL R9, R214, R2.reuse ;  /* 0x00000002d6097220 */ /* 0x080fe20000400000 */
[----:B-1----:R-:W-:Y:S01]  /*16250*/  PRMT R11, R3, 0x7610, R11 ;  /* 0x00007610030b7816 */ /* 0x002fe2000000000b */
[----:B------:R-:W-:-:S03]  /*16260*/  FMUL R3, R213, R2 ;  /* 0x00000002d5037220 */ /* 0x000fc60000400000 */
[----:B------:R-:W-:Y:S02]  /*16270*/  F2FP.F16.F32.PACK_AB R9, RZ, R9 ;  /* 0x00000009ff09723e */ /* 0x000fe400000000ff */
[----:B--2---:R-:W-:Y:S02]  /*16280*/  PRMT R12, R8, 0x7610, R12 ;  /* 0x00007610080c7816 */ /* 0x004fe4000000000c */
[----:B------:R-:W-:Y:S01]  /*16290*/  F2FP.F16.F32.PACK_AB R8, RZ, R3 ;  /* 0x00000003ff08723e */ /* 0x000fe200000000ff */
[----:B------:R-:W-:Y:S01]  /*162a0*/  FMUL R3, R212, R2 ;  /* 0x00000002d4037220 */ /* 0x000fe20000400000 */
[C---:B------:R-:W-:Y:S02]  /*162b0*/  ISETP.GT.AND P4, PT, R0.reuse, 0x71, P2 ;  /* 0x000000710000780c */ /* 0x040fe40001784270 */
[----:B------:R-:W-:Y:S01]  /*162c0*/  ISETP.GT.AND P5, PT, R0, 0x78, P3 ;  /* 0x000000780000780c */ /* 0x000fe20001fa4270 */
[----:B------:R0:W-:Y:S01]  /*162d0*/  @P6 STG.E.U16 desc[UR36][R4.64+0xe2], R10 ;  /* 0x0000e20a04006986 */ /* 0x0001e2000c101524 */
[----:B------:R-:W-:-:S02]  /*162e0*/  PRMT R13, R9, 0x7610, R13 ;  /* 0x00007610090d7816 */ /* 0x000fc4000000000d */
[----:B------:R-:W-:Y:S01]  /*162f0*/  F2FP.F16.F32.PACK_AB R9, RZ, R3 ;  /* 0x00000003ff09723e */ /* 0x000fe200000000ff */
[----:B------:R1:W-:Y:S01]  /*16300*/  @P1 STG.E.U16 desc[UR36][R6.64+0xe0], R11 ;  /* 0x0000e00b06001986 */ /* 0x0003e2000c101524 */
[----:B------:R-:W-:Y:S01]  /*16310*/  ISETP.GT.AND P0, PT, R0, 0x79, P3 ;  /* 0x000000790000780c */ /* 0x000fe20001f04270 */
[-C--:B------:R-:W-:Y:S01]  /*16320*/  FMUL R3, R210, R2.reuse ;  /* 0x00000002d2037220 */ /* 0x080fe20000400000 */
[----:B------:R-:W-:Y:S02]  /*16330*/  ISETP.GT.AND P1, PT, R0, 0x78, P2 ;  /* 0x000000780000780c */ /* 0x000fe40001724270 */
[----:B------:R-:W-:Y:S01]  /*16340*/  PRMT R14, R8, 0x7610, R14 ;  /* 0x00007610080e7816 */ /* 0x000fe2000000000e */
[----:B------:R-:W-:Y:S01]  /*16350*/  FMUL R8, R211, R2 ;  /* 0x00000002d3087220 */ /* 0x000fe20000400000 */
[----:B------:R-:W-:Y:S01]  /*16360*/  F2FP.F16.F32.PACK_AB R3, RZ, R3 ;  /* 0x00000003ff03723e */ /* 0x000fe200000000ff */
[----:B------:R2:W-:Y:S01]  /*16370*/  @P4 STG.E.U16 desc[UR36][R6.64+0xe2], R12 ;  /* 0x0000e20c06004986 */ /* 0x0005e2000c101524 */
[----:B------:R-:W-:-:S02]  /*16380*/  ISETP.GT.AND P4, PT, R0, 0x79, P2 ;  /* 0x000000790000780c */ /* 0x000fc40001784270 */
[----:B0-----:R-:W-:Y:S01]  /*16390*/  F2FP.F16.F32.PACK_AB R10, RZ, R8 ;  /* 0x00000008ff0a723e */ /* 0x001fe200000000ff */
[----:B------:R-:W-:Y:S01]  /*163a0*/  @P5 STG.E.U16 desc[UR36][R4.64+0xf0], R13 ;  /* 0x0000f00d04005986 */ /* 0x000fe2000c101524 */
[----:B-1----:R-:W-:Y:S01]  /*163b0*/  PRMT R11, R3, 0x7610, R11 ;  /* 0x00007610030b7816 */ /* 0x002fe2000000000b */
[-C--:B------:R-:W-:Y:S01]  /*163c0*/  FMUL R3, R208, R2.reuse ;  /* 0x00000002d0037220 */ /* 0x080fe20000400000 */
[----:B------:R-:W-:Y:S01]  /*163d0*/  FMUL R8, R209, R2 ;  /* 0x00000002d1087220 */ /* 0x000fe20000400000 */
[C---:B------:R-:W-:Y:S01]  /*163e0*/  ISETP.GT.AND P5, PT, R0.reuse, 0x80, P3 ;  /* 0x000000800000780c */ /* 0x040fe20001fa4270 */
[----:B------:R-:W-:Y:S01]  /*163f0*/  @P0 STG.E.U16 desc[UR36][R4.64+0xf2], R14 ;  /* 0x0000f20e04000986 */ /* 0x000fe2000c101524 */
[----:B------:R-:W-:-:S03]  /*16400*/  ISETP.GT.AND P6, PT, R0, 0x81, P3 ;  /* 0x000000810000780c */ /* 0x000fc60001fc4270 */
[----:B------:R0:W-:Y:S01]  /*16410*/  @P1 STG.E.U16 desc[UR36][R6.64+0xf0], R9 ;  /* 0x0000f00906001986 */ /* 0x0001e2000c101524 */
[----:B------:R-:W-:-:S04]  /*16420*/  F2FP.F16.F32.PACK_AB R8, RZ, R8 ;  /* 0x00000008ff08723e */ /* 0x000fc800000000ff */
[----:B--2---:R-:W-:Y:S01]  /*16430*/  PRMT R12, R8, 0x7610, R12 ;  /* 0x00007610080c7816 */ /* 0x004fe2000000000c */
[-C--:B------:R-:W-:Y:S01]  /*16440*/  FMUL R8, R206, R2.reuse ;  /* 0x00000002ce087220 */ /* 0x080fe20000400000 */
[----:B0-----:R-:W-:Y:S01]  /*16450*/  F2FP.F16.F32.PACK_AB R9, RZ, R3 ;  /* 0x00000003ff09723e */ /* 0x001fe200000000ff */
[----:B------:R-:W-:Y:S01]  /*16460*/  FMUL R3, R207, R2 ;  /* 0x00000002cf037220 */ /* 0x000fe20000400000 */
[----:B------:R0:W-:Y:S01]  /*16470*/  @P4 STG.E.U16 desc[UR36][R6.64+0xf2], R10 ;  /* 0x0000f20a06004986 */ /* 0x0001e2000c101524 */
[----:B------:R-:W-:-:S03]  /*16480*/  ISETP.GT.AND P0, PT, R0, 0x80, P2 ;  /* 0x000000800000780c */ /* 0x000fc60001704270 */
[----:B------:R-:W-:Y:S01]  /*16490*/  F2FP.F16.F32.PACK_AB R3, RZ, R3 ;  /* 0x00000003ff03723e */ /* 0x000fe200000000ff */
[----:B------:R1:W-:Y:S01]  /*164a0*/  @P5 STG.E.U16 desc[UR36][R4.64+0x100], R11 ;  /* 0x0001000b04005986 */ /* 0x0003e2000c101524 */
[----:B------:R-:W-:Y:S02]  /*164b0*/  ISETP.GT.AND P1, PT, R0, 0x81, P2 ;  /* 0x000000810000780c */ /* 0x000fe40001724270 */
[----:B------:R-:W-:Y:S01]  /*164c0*/  F2FP.F16.F32.PACK_AB R8, RZ, R8 ;  /* 0x00000008ff08723e */ /* 0x000fe200000000ff */
[----:B------:R2:W-:Y:S01]  /*164d0*/  @P6 STG.E.U16 desc[UR36][R4.64+0x102], R12 ;  /* 0x0001020c04006986 */ /* 0x0005e2000c101524 */
[----:B0-----:R-:W-:Y:S01]  /*164e0*/  PRMT R10, R9, 0x7610, R10 ;  /* 0x00007610090a7816 */ /* 0x001fe2000000000a */
[-C--:B------:R-:W-:Y:S01]  /*164f0*/  FMUL R9, R205, R2.reuse ;  /* 0x00000002cd097220 */ /* 0x080fe20000400000 */
[----:B-1----:R-:W-:Y:S01]  /*16500*/  PRMT R11, R3, 0x7610, R11 ;  /* 0x00007610030b7816 */ /* 0x002fe2000000000b */
[----:B------:R-:W-:Y:S01]  /*16510*/  FMUL R3, R204, R2 ;  /* 0x00000002cc037220 */ /* 0x000fe20000400000 */
[----:B------:R-:W-:-:S02]  /*16520*/  ISETP.GT.AND P4, PT, R0, 0x88, P3 ;  /* 0x000000880000780c */ /* 0x000fc40001f84270 */
[----:B--2---:R-:W-:Y:S02]  /*16530*/  PRMT R12, R8, 0x7610, R12 ;  /* 0x00007610080c7816 */ /* 0x004fe4000000000c */
[----:B------:R-:W-:Y:S01]  /*16540*/  F2FP.F16.F32.PACK_AB R8, RZ, R3 ;  /* 0x00000003ff08723e */ /* 0x000fe200000000ff */
[-C--:B------:R-:W-:Y:S01]  /*16550*/  FMUL R3, R203, R2.reuse ;  /* 0x00000002cb037220 */ /* 0x080fe20000400000 */
[----:B------:R-:W-:Y:S02]  /*16560*/  F2FP.F16.F32.PACK_AB R9, RZ, R9 ;  /* 0x00000009ff09723e */ /* 0x000fe400000000ff */
[C---:B------:R-:W-:Y:S01]  /*16570*/  ISETP.GT.AND P5, PT, R0.reuse, 0x89, P3 ;  /* 0x000000890000780c */ /* 0x040fe20001fa4270 */
[----:B------:R0:W-:Y:S01]  /*16580*/  @P0 STG.E.U16 desc[UR36][R6.64+0x100], R10 ;  /* 0x0001000a06000986 */ /* 0x0001e2000c101524 */
[----:B------:R-:W-:Y:S02]  /*16590*/  PRMT R13, R9, 0x7610, R13 ;  /* 0x00007610090d7816 */ /* 0x000fe4000000000d */
[----:B------:R-:W-:Y:S01]  /*165a0*/  F2FP.F16.F32.PACK_AB R9, RZ, R3 ;  /* 0x00000003ff09723e */ /* 0x000fe200000000ff */
[----:B------:R1:W-:Y:S01]  /*165b0*/  @P1 STG.E.U16 desc[UR36][R6.64+0x102], R11 ;  /* 0x0001020b06001986 */ /* 0x0003e2000c101524 */
[C---:B------:R-:W-:Y:S01]  /*165c0*/  ISETP.GT.AND P0, PT, R0.reuse, 0x88, P2 ;  /* 0x000000880000780c */ /* 0x040fe20001704270 */
[----:B------:R-:W-:Y:S01]  /*165d0*/  FMUL R3, R201, R2 ;  /* 0x00000002c9037220 */ /* 0x000fe20000400000 */
[----:B------:R-:W-:-:S02]  /*165e0*/  ISETP.GT.AND P1, PT, R0, 0x89, P2 ;  /* 0x000000890000780c */ /* 0x000fc40001724270 */
[----:B------:R-:W-:Y:S01]  /*165f0*/  PRMT R14, R8, 0x7610, R14 ;  /* 0x00007610080e7816 */ /* 0x000fe2000000000e */
[----:B------:R-:W-:Y:S01]  /*16600*/  FMUL R8, R202, R2 ;  /* 0x00000002ca087220 */ /* 0x000fe20000400000 */
[----:B------:R-:W-:Y:S01]  /*16610*/  F2FP.F16.F32.PACK_AB R3, RZ, R3 ;  /* 0x00000003ff03723e */ /* 0x000fe200000000ff */
[----:B------:R2:W-:Y:S01]  /*16620*/  @P4 STG.E.U16 desc[UR36][R4.64+0x110], R12 ;  /* 0x0001100c04004986 */ /* 0x0005e2000c101524 */
[----:B------:R-:W-:Y:S02]  /*16630*/  ISETP.GT.AND P4, PT, R0, 0x90, P3 ;  /* 0x000000900000780c */ /* 0x000fe40001f84270 */
        /* <DEDUP_REMOVED lines=9> */
[----:B------:R-:W-:Y:S02]  /*166d0*/  F2FP.F16.F32.PACK_AB R8, RZ, R8 ;  /* 0x00000008ff08723e */ /* 0x000fe400000000ff */
[----:B------:R-:W-:Y:S01]  /*166e0*/  ISETP.GT.AND P1, PT, R0, 0x91, P2 ;  /* 0x000000910000780c */ /* 0x000fe20001724270 */
[----:B------:R1:W-:Y:S01]  /*166f0*/  @P4 STG.E.U16 desc[UR36][R4.64+0x120], R10 ;  /* 0x0001200a04004986 */ /* 0x0003e2000c101524 */
[----:B--2---:R-:W-:Y:S01]  /*16700*/  PRMT R12, R8, 0x7610, R12 ;  /* 0x00007610080c7816 */ /* 0x004fe2000000000c */
[-C--:B------:R-:W-:Y:S01]  /*16710*/  FMUL R8, R197, R2.reuse ;  /* 0x00000002c5087220 */ /* 0x080fe20000400000 */
[----:B0-----:R-:W-:Y:S01]  /*16720*/  F2FP.F16.F32.PACK_AB R9, RZ, R3 ;  /* 0x00000003ff09723e */ /* 0x001fe200000000ff */
[----:B------:R-:W-:Y:S01]  /*16730*/  FMUL R3, R198, R2 ;  /* 0x00000002c6037220 */ /* 0x000fe20000400000 */
[----:B------:R-:W-:Y:S01]  /*16740*/  ISETP.GT.AND P4, PT, R0, 0x98, P3 ;  /* 0x000000980000780c */ /* 0x000fe20001f84270 */
[----:B------:R0:W-:Y:S03]  /*16750*/  @P5 STG.E.U16 desc[UR36][R4.64+0x122], R11 ;  /* 0x0001220b04005986 */ /* 0x0001e6000c101524 */
[----:B------:R-:W-:-:S02]  /*16760*/  F2FP.F16.F32.PACK_AB R3, RZ, R3 ;  /* 0x00000003ff03723e */ /* 0x000fc400000000ff */
[----:B-1----:R-:W-:Y:S01]  /*16770*/  PRMT R10, R9, 0x7610, R10 ;  /* 0x00007610090a7816 */ /* 0x002fe2000000000a */
[----:B------:R-:W-:Y:S01]  /*16780*/  FMUL R9, R196, R2 ;  /* 0x00000002c4097220 */ /* 0x000fe20000400000 */
[----:B------:R-:W-:Y:S01]  /*16790*/  F2FP.F16.F32.PACK_AB R8, RZ, R8 ;  /* 0x00000008ff08723e */ /* 0x000fe200000000ff */
[----:B------:R1:W-:Y:S01]  /*167a0*/  @P0 STG.E.U16 desc[UR36][R6.64+0x120], R12 ;  /* 0x0001200c06000986 */ /* 0x0003e2000c101524 */
[----:B0-----:R-:W-:Y:S01]  /*167b0*/  PRMT R11, R3, 0x7610, R11 ;  /* 0x00007610030b7816 */ /* 0x001fe2000000000b */
[----:B------:R-:W-:Y:S01]  /*167c0*/  FMUL R3, R195, R2 ;  /* 0x00000002c3037220 */ /* 0x000fe20000400000 */
[C---:B------:R-:W-:Y:S01]  /*167d0*/  ISETP.GT.AND P5, PT, R0.reuse, 0x99, P3 ;  /* 0x000000990000780c */ /* 0x040fe20001fa4270 */
[----:B------:R0:W-:Y:S01]  /*167e0*/  @P1 STG.E.U16 desc[UR36][R6.64+0x122], R10 ;  /* 0x0001220a06001986 */ /* 0x0001e2000c101524 */
[----:B------:R-:W-:Y:S02]  /*167f0*/  ISETP.GT.AND P1, PT, R0, 0x98, P2 ;  /* 0x000000980000780c */ /* 0x000fe40001724270 */
[----:B------:R-:W-:-:S02]  /*16800*/  F2FP.F16.F32.PACK_AB R9, RZ, R9 ;  /* 0x00000009ff09723e */ /* 0x000fc400000000ff */
[----:B-1----:R-:W-:Y:S02]  /*16810*/  PRMT R12, R8, 0x7610, R12 ;  /* 0x00007610080c7816 */ /* 0x002fe4000000000c */
[----:B------:R-:W-:Y:S01]  /*16820*/  F2FP.F16.F32.PACK_AB R8, RZ, R3 ;  /* 0x00000003ff08723e */ /* 0x000fe200000000ff */
[-C--:B------:R-:W-:Y:S01]  /*16830*/  FMUL R3, R194, R2.reuse ;  /* 0x00000002c2037220 */ /* 0x080fe20000400000 */
[C---:B------:R-:W-:Y:S01]  /*16840*/  ISETP.GT.AND P0, PT, R0.reuse, 0x99, P2 ;  /* 0x000000990000780c */ /* 0x040fe20001704270 */
[----:B------:R1:W-:Y:S01]  /*16850*/  @P4 STG.E.U16 desc[UR36][R4.64+0x130], R11 ;  /* 0x0001300b04004986 */ /* 0x0003e2000c101524 */
[----:B------:R-:W-:Y:S02]  /*16860*/  ISETP.GT.AND P4, PT, R0, 0xa0, P3 ;  /* 0x000000a00000780c */ /* 0x000fe40001f84270 */
[----:B------:R-:W-:Y:S02]  /*16870*/  PRMT R13, R9, 0x7610, R13 ;  /* 0x00007610090d7816 */ /* 0x000fe4000000000d */
[----:B------:R-:W-:Y:S01]  /*16880*/  F2FP.F16.F32.PACK_AB R9, RZ, R3 ;  /* 0x00000003ff09723e */ /* 0x000fe200000000ff */
[-C--:B------:R-:W-:Y:S01]  /*16890*/  FMUL R3, R192, R2.reuse ;  /* 0x00000002c0037220 */ /* 0x080fe20000400000 */
[----:B------:R-:W-:Y:S01]  /*168a0*/  PRMT R14, R8, 0x7610, R14 ;  /* 0x00007610080e7816 */ /* 0x000fe2000000000e */
[----:B------:R-:W-:Y:S01]  /*168b0*/  FMUL R8, R193, R2 ;  /* 0x00000002c1087220 */ /* 0x000fe20000400000 */
[----:B------:R2:W-:Y:S01]  /*168c0*/  @P5 STG.E.U16 desc[UR36][R4.64+0x132], R12 ;  /* 0x0001320c04005986 */ /* 0x0005e2000c101524 */
[----:B------:R-:W-:-:S02]  /*168d0*/  ISETP.GT.AND P5, PT, R0, 0xa1, P3 ;  /* 0x000000a10000780c */ /* 0x000fc40001fa4270 */
[----:B------:R-:W-:Y:S01]  /*168e0*/  F2FP.F16.F32.PACK_AB R3, RZ, R3 ;  /* 0x00000003ff03723e */ /* 0x000fe200000000ff */
[----:B------:R-:W-:Y:S01]  /*168f0*/  @P1 STG.E.U16 desc[UR36][R6.64+0x130], R13 ;  /* 0x0001300d06001986 */ /* 0x000fe2000c101524 */
[----:B0-----:R-:W-:Y:S01]  /*16900*/  F2FP.F16.F32.PACK_AB R10, RZ, R8 ;  /* 0x00000008ff0a723e */ /* 0x001fe200000000ff */
[-C--:B------:R-:W-:Y:S01]  /*16910*/  FMUL R8, R191, R2.reuse ;  /* 0x00000002bf087220 */ /* 0x080fe20000400000 */
[----:B-1----:R-:W-:Y:S01]  /*16920*/  PRMT R11, R3, 0x7610, R11 ;  /* 0x00007610030b7816 */ /* 0x002fe2000000000b */
[----:B------:R-:W-:Y:S01]  /*16930*/  @P0 STG.E.U16 desc[UR36][R6.64+0x132], R14 ;  /* 0x0001320e06000986 */ /* 0x000fe2000c101524 */
[----:B------:R-:W-:Y:S01]  /*16940*/  ISETP.GT.AND P0, PT, R0, 0xa0, P2 ;  /* 0x000000a00000780c */ /* 0x000fe20001704270 */
[----:B------:R-:W-:Y:S01]  /*16950*/  FMUL R3, R190, R2 ;  /* 0x00000002be037220 */ /* 0x000fe20000400000 */
[C---:B------:R-:W-:Y:S01]  /*16960*/  ISETP.GT.AND P1, PT, R0.reuse, 0xa1, P2 ;  /* 0x000000a10000780c */ /* 0x040fe20001724270 */
[----:B------:R0:W-:Y:S01]  /*16970*/  @P4 STG.E.U16 desc[UR36][R4.64+0x140], R9 ;  /* 0x0001400904004986 */ /* 0x0001e2000c101524 */
[----:B------:R-:W-:-:S02]  /*16980*/  ISETP.GT.AND P4, PT, R0, 0xa8, P3 ;  /* 0x000000a80000780c */ /* 0x000fc40001f84270 */
[----:B------:R-:W-:Y:S01]  /*16990*/  F2FP.F16.F32.PACK_AB R8, RZ, R8 ;  /* 0x00000008ff08723e */ /* 0x000fe200000000ff */
[----:B------:R1:W-:Y:S03]  /*169a0*/  @P5 STG.E.U16 desc[UR36][R4.64+0x142], R10 ;  /* 0x0001420a04005986 */ /* 0x0003e6000c101524 */
[----:B--2---:R-:W-:Y:S02]  /*169b0*/  PRMT R12, R8, 0x7610, R12 ;  /* 0x00007610080c7816 */ /* 0x004fe4000000000c */
[----:B0-----:R-:W-:Y:S01]  /*169c0*/  F2FP.F16.F32.PACK_AB R9, RZ, R3 ;  /* 0x00000003ff09723e */ /* 0x001fe200000000ff */
[-C--:B------:R-:W-:Y:S01]  /*169d0*/  FMUL R3, R189, R2.reuse ;  /* 0x00000002bd037220 */ /* 0x080fe20000400000 */
[-C--:B------:R-:W-:Y:S02]  /*169e0*/  FMUL R8, R188, R2.reuse ;  /* 0x00000002bc087220 */ /* 0x080fe40000400000 */
[----:B-1----:R-:W-:Y:S01]  /*169f0*/  PRMT R10, R9, 0x7610, R10 ;  /* 0x00007610090a7816 */ /* 0x002fe2000000000a */
[----:B------:R0:W-:Y:S01]  /*16a00*/  @P0 STG.E.U16 desc[UR36][R6.64+0x140], R11 ;  /* 0x0001400b06000986 */ /* 0x0001e2000c101524 */
[----:B------:R-:W-:Y:S01]  /*16a10*/  F2FP.F16.F32.PACK_AB R3, RZ, R3 ;  /* 0x00000003ff03723e */ /* 0x000fe200000000ff */
[----:B------:R-:W-:Y:S01]  /*16a20*/  FMUL R9, R187, R2 ;  /* 0x00000002bb097220 */ /* 0x000fe20000400000 */
[C---:B------:R-:W-:Y:S01]  /*16a30*/  ISETP.GT.AND P5, PT, R0.reuse, 0xa9, P3 ;  /* 0x000000a90000780c */ /* 0x040fe20001fa4270 */
[----:B------:R1:W-:Y:S01]  /*16a40*/  @P1 STG.E.U16 desc[UR36][R6.64+0x142], R12 ;  /* 0x0001420c06001986 */ /* 0x0003e2000c101524 */
[----:B------:R-:W-:-:S03]  /*16a50*/  ISETP.GT.AND P1, PT, R0, 0xa8, P2 ;  /* 0x000000a80000780c */ /* 0x000fc60001724270 */
[----:B------:R-:W-:Y:S01]  /*16a60*/  @P4 STG.E.U16 desc[UR36][R4.64+0x150], R10 ;  /* 0x0001500a04004986 */ /* 0x000fe2000c101524 */
[----:B------:R-:W-:Y:S02]  /*16a70*/  ISETP.GT.AND P4, PT, R0, 0xa9, P2 ;  /* 0x000000a90000780c */ /* 0x000fe40001784270 */
[----:B------:R-:W-:Y:S02]  /*16a80*/  F2FP.F16.F32.PACK_AB R8, RZ, R8 ;  /* 0x00000008ff08723e */ /* 0x000fe400000000ff */
[----:B0-----:R-:W-:Y:S01]  /*16a90*/  PRMT R11, R3, 0x7610, R11 ;  /* 0x00007610030b7816 */ /* 0x001fe2000000000b */
[-C--:B------:R-:W-:Y:S01]  /*16aa0*/  FMUL R3, R186, R2.reuse ;  /* 0x00000002ba037220 */ /* 0x080fe20000400000 */
[----:B------:R-:W-:Y:S02]  /*16ab0*/  F2FP.F16.F32.PACK_AB R9, RZ, R9 ;  /* 0x00000009ff09723e */ /* 0x000fe400000000ff */
[----:B-1----:R-:W-:Y:S02]  /*16ac0*/  PRMT R12, R8, 0x7610, R12 ;  /* 0x00007610080c7816 */ /* 0x002fe4000000000c */
[----:B------:R-:W-:Y:S01]  /*16ad0*/  F2FP.F16.F32.PACK_AB R8, RZ, R3 ;  /* 0x00000003ff08723e */ /* 0x000fe200000000ff */
[----:B------:R-:W-:Y:S01]  /*16ae0*/  FMUL R3, R185, R2 ;  /* 0x00000002b9037220 */ /* 0x000fe20000400000 */
[----:B------:R-:W-:Y:S01]  /*16af0*/  PRMT R13, R9, 0x7610, R13 ;  /* 0x00007610090d7816 */ /* 0x000fe2000000000d */
[----:B------:R0:W-:Y:S01]  /*16b00*/  @P5 STG.E.U16 desc[UR36][R4.64+0x152], R11 ;  /* 0x0001520b04005986 */ /* 0x0001e2000c101524 */
[----:B------:R-:W-:-:S02]  /*16b10*/  ISETP.GT.AND P0, PT, R0, 0xb0, P3 ;  /* 0x000000b00000780c */ /* 0x000fc40001f04270 */
        /* <DEDUP_REMOVED lines=26> */
[----:B------:R-:W-:Y:S02]  /*16cc0*/  ISETP.GT.AND P1, PT, R0, 0xb8, P2 ;  /* 0x000000b80000780c */ /* 0x000fe40001724270 */
[----:B------:R-:W-:Y:S02]  /*16cd0*/  F2FP.F16.F32.PACK_AB R8, RZ, R8 ;  /* 0x00000008ff08723e */ /* 0x000fe400000000ff */
[----:B0-----:R-:W-:Y:S01]  /*16ce0*/  PRMT R10, R9, 0x7610, R10 ;  /* 0x00007610090a7816 */ /* 0x001fe2000000000a */
[-C--:B------:R-:W-:Y:S01]  /*16cf0*/  FMUL R9, R178, R2.reuse ;  /* 0x00000002b2097220 */ /* 0x080fe20000400000 */
[----:B-1----:R-:W-:Y:S01]  /*16d00*/  PRMT R11, R3, 0x7610, R11 ;  /* 0x00007610030b7816 */ /* 0x002fe2000000000b */
[----:B------:R-:W-:Y:S01]  /*16d10*/  FMUL R3, R177, R2 ;  /* 0x00000002b1037220 */ /* 0x000fe20000400000 */
[----:B------:R0:W-:Y:S02]  /*16d20*/  @P5 STG.E.U16 desc[UR36][R4.64+0x170], R12 ;  /* 0x0001700c04005986 */ /* 0x0001e4000c101524 */
[----:B------:R-:W-:-:S02]  /*16d30*/  F2FP.F16.F32.PACK_AB R9, RZ, R9 ;  /* 0x00000009ff09723e */ /* 0x000fc400000000ff */
[C---:B------:R-:W-:Y:S02]  /*16d40*/  ISETP.GT.AND P4, PT, R0.reuse, 0xb9, P2 ;  /* 0x000000b90000780c */ /* 0x040fe40001784270 */
[----:B------:R-:W-:Y:S02]  /*16d50*/  ISETP.GT.AND P5, PT, R0, 0xc0, P3 ;  /* 0x000000c00000780c */ /* 0x000fe40001fa4270 */
[----:B0-----:R-:W-:Y:S02]  /*16d60*/  PRMT R12, R8, 0x7610, R12 ;  /* 0x00007610080c7816 */ /* 0x001fe4000000000c */
[----:B------:R-:W-:Y:S01]  /*16d70*/  F2FP.F16.F32.PACK_AB R8, RZ, R3 ;  /* 0x00000003ff08723e */ /* 0x000fe200000000ff */
[----:B------:R-:W-:Y:S01]  /*16d80*/  FMUL R3, R176, R2 ;  /* 0x00000002b0037220 */ /* 0x000fe20000400000 */
[----:B------:R-:W-:Y:S01]  /*16d90*/  PRMT R13, R9, 0x7610, R13 ;  /* 0x00007610090d7816 */ /* 0x000fe2000000000d */
[----:B------:R0:W-:Y:S01]  /*16da0*/  @P6 STG.E.U16 desc[UR36][R4.64+0x172], R10 ;  /* 0x0001720a04006986 */ /* 0x0001e2000c101524 */
[----:B------:R-:W-:-:S02]  /*16db0*/  ISETP.GT.AND P0, PT, R0, 0xc1, P3 ;  /* 0x000000c10000780c */ /* 0x000fc40001f04270 */
[----:B------:R-:W-:Y:S01]  /*16dc0*/  F2FP.F16.F32.PACK_AB R9, RZ, R3 ;  /* 0x00000003ff09723e */ /* 0x000fe200000000ff */
[----:B------:R1:W-:Y:S01]  /*16dd0*/  @P1 STG.E.U16 desc[UR36][R6.64+0x170], R11 ;  /* 0x0001700b06001986 */ /* 0x0003e2000c101524 */
[-C--:B------:R-:W-:Y:S01]  /*16de0*/  FMUL R3, R174, R2.reuse ;  /* 0x00000002ae037220 */ /* 0x080fe20000400000 */
[----:B------:R-:W-:Y:S02]  /*16df0*/  ISETP.GT.AND P1, PT, R0, 0xc0, P2 ;  /* 0x000000c00000780c */ /* 0x000fe40001724270 */
        /* <DEDUP_REMOVED lines=40> */
[C---:B------:R-:W-:Y:S01]  /*17080*/  ISETP.GT.AND P0, PT, R0.reuse, 0xd0, P2 ;  /* 0x000000d00000780c */ /* 0x040fe20001704270 */
        /* <DEDUP_REMOVED lines=11> */
[----:B------:R-:W-:Y:S01]  /*17140*/  ISETP.GT.AND P5, PT, R0, 0xd9, P3 ;  /* 0x000000d90000780c */ /* 0x000fe20001fa4270 */
[----:B------:R-:W-:Y:S01]  /*17150*/  FMUL R8, R164, R2 ;  /* 0x00000002a4087220 */ /* 0x000fe20000400000 */
[----:B------:R-:W-:Y:S01]  /*17160*/  @P0 STG.E.U16 desc[UR36][R6.64+0x1a0], R14 ;  /* 0x0001a00e06000986 */ /* 0x000fe2000c101524 */
[----:B------:R-:W-:-:S03]  /*17170*/  ISETP.GT.AND P0, PT, R0, 0xd8, P2 ;  /* 0x000000d80000780c */ /* 0x000fc60001704270 */
[----:B------:R0:W-:Y:S01]  /*17180*/  @P1 STG.E.U16 desc[UR36][R6.64+0x1a2], R9 ;  /* 0x0001a20906001986 */ /* 0x0001e2000c101524 */
[----:B------:R-:W-:Y:S02]  /*17190*/  F2FP.F16.F32.PACK_AB R8, RZ, R8 ;  /* 0x00000008ff08723e */ /* 0x000fe400000000ff */
[----:B------:R-:W-:Y:S02]  /*171a0*/  ISETP.GT.AND P1, PT, R0, 0xd9, P2 ;  /* 0x000000d90000780c */ /* 0x000fe40001724270 */
        /* <DEDUP_REMOVED lines=16> */
[----:B------:R1:W-:Y:S01]  /*172b0*/  @P1 STG.E.U16 desc[UR36][R6.64+0x1b2], R10 ;  /* 0x0001b20a06001986 */ /* 0x0003e2000c101524 */
[C---:B------:R-:W-:Y:S02]  /*172c0*/  ISETP.GT.AND P1, PT, R0.reuse, 0xe0, P2 ;  /* 0x000000e00000780c */ /* 0x040fe40001724270 */
[----:B------:R-:W-:Y:S02]  /*172d0*/  ISETP.GT.AND P0, PT, R0, 0xe1, P2 ;  /* 0x000000e10000780c */ /* 0x000fe40001704270 */
[----:B0-----:R-:W-:Y:S02]  /*172e0*/  PRMT R12, R8, 0x7610, R12 ;  /* 0x00007610080c7816 */ /* 0x001fe4000000000c */
[----:B------:R-:W-:Y:S01]  /*172f0*/  F2FP.F16.F32.PACK_AB R8, RZ, R3 ;  /* 0x00000003ff08723e */ /* 0x000fe200000000ff */
[----:B------:R-:W-:Y:S01]  /*17300*/  FMUL R3, R157, R2 ;  /* 0x000000029d037220 */ /* 0x000fe20000400000 */
[----:B------:R0:W-:Y:S01]  /*17310*/  @P4 STG.E.U16 desc[UR36][R4.64+0x1c0], R11 ;  /* 0x0001c00b04004986 */ /* 0x0001e2000c101524 */
[----:B-1----:R-:W-:-:S02]  /*17320*/  PRMT R10, R9, 0x7610, R10 ;  /* 0x00007610090a7816 */ /* 0x002fc4000000000a */
[----:B------:R-:W-:Y:S01]  /*17330*/  PRMT R13, R8, 0x7610, R13 ;  /* 0x00007610080d7816 */ /* 0x000fe2000000000d */
[----:B------:R-:W-:Y:S01]  /*17340*/  @P5 STG.E.U16 desc[UR36][R4.64+0x1c2], R12 ;  /* 0x0001c20c04005986 */ /* 0x000fe2000c101524 */
[-C--:B------:R-:W-:Y:S01]  /*17350*/  FMUL R8, R156, R2.reuse ;  /* 0x000000029c087220 */ /* 0x080fe20000400000 */
[C---:B------:R-:W-:Y:S02]  /*17360*/  ISETP.GT.AND P4, PT, R0.reuse, 0xe8, P3 ;  /* 0x000000e80000780c */ /* 0x040fe40001f84270 */
[----:B------:R-:W-:Y:S01]  /*17370*/  F2FP.F16.F32.PACK_AB R9, RZ, R3 ;  /* 0x00000003ff09723e */ /* 0x000fe200000000ff */
[----:B------:R-:W-:Y:S01]  /*17380*/  FMUL R3, R155, R2 ;  /* 0x000000029b037220 */ /* 0x000fe20000400000 */
[C---:B------:R-:W-:Y:S02]  /*17390*/  ISETP.GT.AND P5, PT, R0.reuse, 0xe9, P3 ;  /* 0x000000e90000780c */ /* 0x040fe40001fa4270 */
[----:B------:R-:W-:Y:S02]  /*173a0*/  ISETP.GT.AND P6, PT, R0, 0xe8, P2 ;  /* 0x000000e80000780c */ /* 0x000fe400017c4270 */
[----:B------:R-:W-:Y:S01]  /*173b0*/  F2FP.F16.F32.PACK_AB R8, RZ, R8 ;  /* 0x00000008ff08723e */ /* 0x000fe200000000ff */
[----:B------:R1:W-:Y:S01]  /*173c0*/  @P1 STG.E.U16 desc[UR36][R6.64+0x1c0], R10 ;  /* 0x0001c00a06001986 */ /* 0x0003e2000c101524 */
[----:B------:R-:W-:-:S02]  /*173d0*/  F2FP.F16.F32.PACK_AB R3, RZ, R3 ;  /* 0x00000003ff03723e */ /* 0x000fc400000000ff */
[C---:B------:R-:W-:Y:S01]  /*173e0*/  ISETP.GT.AND P1, PT, R17.reuse, 0x80, PT ;  /* 0x000000801100780c */ /* 0x040fe20003f24270 */
[----:B------:R2:W-:Y:S01]  /*173f0*/  @P0 STG.E.U16 desc[UR36][R6.64+0x1c2], R13 ;  /* 0x0001c20d06000986 */ /* 0x0005e2000c101524 */
[----:B------:R-:W-:Y:S02]  /*17400*/  ISETP.GT.AND P0, PT, R17, 0x88, PT ;  /* 0x000000881100780c */ /* 0x000fe40003f04270 */
[----:B0-----:R-:W-:Y:S02]  /*17410*/  PRMT R11, R8, 0x7610, R11 ;  /* 0x00007610080b7816 */ /* 0x001fe4000000000b */
[----:B------:R-:W-:Y:S02]  /*17420*/  PRMT R17, R3, 0x7610, R17 ;  /* 0x0000761003117816 */ /* 0x000fe40000000011 */
[----:B-1----:R-:W-:Y:S01]  /*17430*/  PRMT R10, R9, 0x7610, R10 ;  /* 0x00007610090a7816 */ /* 0x002fe2000000000a */
[----:B------:R-:W-:-:S04]  /*17440*/  FMUL R3, R154, R2 ;  /* 0x000000029a037220 */ /* 0x000fc80000400000 */
[----:B------:R-:W-:Y:S01]  /*17450*/  @P4 STG.E.U16 desc[UR36][R4.64+0x1d0], R10 ;  /* 0x0001d00a04004986 */ /* 0x000fe2000c101524 */
[----:B------:R-:W-:-:S03]  /*17460*/  ISETP.GT.AND P4, PT, R0, 0xe9, P2 ;  /* 0x000000e90000780c */ /* 0x000fc60001784270 */
[----:B------:R0:W-:Y:S01]  /*17470*/  @P5 STG.E.U16 desc[UR36][R4.64+0x1d2], R11 ;  /* 0x0001d20b04005986 */ /* 0x0001e2000c101524 */
[----:B------:R-:W-:-:S03]  /*17480*/  ISETP.GT.AND P5, PT, R0, 0xf0, P3 ;  /* 0x000000f00000780c */ /* 0x000fc60001fa4270 */
[----:B------:R-:W-:Y:S01]  /*17490*/  @P6 STG.E.U16 desc[UR36][R6.64+0x1d0], R17 ;  /* 0x0001d01106006986 */ /* 0x000fe2000c101524 */
[----:B------:R-:W-:Y:S01]  /*174a0*/  ISETP.GT.AND P6, PT, R0, 0xf1, P3 ;  /* 0x000000f10000780c */ /* 0x000fe20001fc4270 */
[-C--:B------:R-:W-:Y:S01]  /*174b0*/  FMUL R8, R153, R2.reuse ;  /* 0x0000000299087220 */ /* 0x080fe20000400000 */
[----:B------:R-:W-:Y:S01]  /*174c0*/  FMUL R9, R152, R2 ;  /* 0x0000000298097220 */ /* 0x000fe20000400000 */
[----:B--2---:R-:W-:-:S03]  /*174d0*/  F2FP.F16.F32.PACK_AB R13, RZ, R3 ;  /* 0x00000003ff0d723e */ /* 0x004fc600000000ff */
[----:B------:R-:W-:Y:S02]  /*174e0*/  F2FP.F16.F32.PACK_AB R14, RZ, R8 ;  /* 0x00000008ff0e723e */ /* 0x000fe400000000ff */
[----:B------:R-:W-:Y:S01]  /*174f0*/  F2FP.F16.F32.PACK_AB R15, RZ, R9 ;  /* 0x00000009ff0f723e */ /* 0x000fe200000000ff */
[----:B------:R-:W-:Y:S01]  /*17500*/  @P4 STG.E.U16 desc[UR36][R6.64+0x1d2], R13 ;  /* 0x0001d20d06004986 */ /* 0x000fe2000c101524 */
[----:B------:R-:W-:-:S03]  /*17510*/  ISETP.GT.AND P4, PT, R0, 0xf1, P2 ;  /* 0x000000f10000780c */ /* 0x000fc60001784270 */
[----:B------:R-:W-:Y:S04]  /*17520*/  @P5 STG.E.U16 desc[UR36][R4.64+0x1e0], R14 ;  /* 0x0001e00e04005986 */ /* 0x000fe8000c101524 */
[----:B------:R-:W-:Y:S01]  /*17530*/  @P6 STG.E.U16 desc[UR36][R4.64+0x1e2], R15 ;  /* 0x0001e20f04006986 */ /* 0x000fe2000c101524 */
[----:B------:R-:W-:Y:S01]  /*17540*/  ISETP.GT.AND P6, PT, R0, 0xf0, P2 ;  /* 0x000000f00000780c */ /* 0x000fe200017c4270 */
[-C--:B0-----:R-:W-:Y:S01]  /*17550*/  FMUL R11, R23, R2.reuse ;  /* 0x00000002170b7220 */ /* 0x081fe20000400000 */
[----:B------:R-:W-:-:S04]  /*17560*/  FMUL R12, R22, R2 ;  /* 0x00000002160c7220 */ /* 0x000fc80000400000 */
[----:B------:R-:W-:Y:S02]  /*17570*/  F2FP.F16.F32.PACK_AB R11, RZ, R11 ;  /* 0x0000000bff0b723e */ /* 0x000fe400000000ff */
[----:B------:R-:W-:Y:S02]  /*17580*/  F2FP.F16.F32.PACK_AB R12, RZ, R12 ;  /* 0x0000000cff0c723e */ /* 0x000fe400000000ff */
[C---:B------:R-:W-:Y:S02]  /*17590*/  ISETP.GT.AND P5, PT, R0.reuse, 0xf8, P3 ;  /* 0x000000f80000780c */ /* 0x040fe40001fa4270 */
[----:B------:R-:W-:Y:S01]  /*175a0*/  ISETP.GT.AND P3, PT, R0, 0xf9, P3 ;  /* 0x000000f90000780c */ /* 0x000fe20001f64270 */
[----:B------:R-:W-:Y:S01]  /*175b0*/  @P6 STG.E.U16 desc[UR36][R6.64+0x1e0], R11 ;  /* 0x0001e00b06006986 */ /* 0x000fe2000c101524 */
[----:B------:R-:W-:-:S03]  /*175c0*/  FMUL R10, R21, R2 ;  /* 0x00000002150a7220 */ /* 0x000fc60000400000 */
[----:B------:R0:W-:Y:S01]  /*175d0*/  @P4 STG.E.U16 desc[UR36][R6.64+0x1e2], R12 ;  /* 0x0001e20c06004986 */ /* 0x0001e2000c101524 */
[----:B------:R-:W-:Y:S01]  /*175e0*/  ISETP.GT.AND P4, PT, R0, 0xf8, P2 ;  /* 0x000000f80000780c */ /* 0x000fe20001784270 */
[-C--:B------:R-:W-:Y:S01]  /*175f0*/  FMUL R9, R20, R2.reuse ;  /* 0x0000000214097220 */ /* 0x080fe20000400000 */
[-C--:B------:R-:W-:Y:S01]  /*17600*/  FMUL R8, R18, R2.reuse ;  /* 0x0000000212087220 */ /* 0x080fe20000400000 */
[----:B------:R-:W-:Y:S01]  /*17610*/  FMUL R3, R19, R2 ;  /* 0x0000000213037220 */ /* 0x000fe20000400000 */
[----:B------:R-:W-:Y:S02]  /*17620*/  F2FP.F16.F32.PACK_AB R10, RZ, R10 ;  /* 0x0000000aff0a723e */ /* 0x000fe400000000ff */
[----:B------:R-:W-:Y:S02]  /*17630*/  ISETP.GT.AND P2, PT, R0, 0xf9, P2 ;  /* 0x000000f90000780c */ /* 0x000fe40001744270 */
[----:B------:R-:W-:Y:S02]  /*17640*/  F2FP.F16.F32.PACK_AB R9, RZ, R9 ;  /* 0x00000009ff09723e */ /* 0x000fe400000000ff */
[----:B------:R-:W-:-:S02]  /*17650*/  F2FP.F16.F32.PACK_AB R8, RZ, R8 ;  /* 0x00000008ff08723e */ /* 0x000fc400000000ff */
[----:B------:R-:W-:Y:S01]  /*17660*/  F2FP.F16.F32.PACK_AB R3, RZ, R3 ;  /* 0x00000003ff03723e */ /* 0x000fe200000000ff */
[----:B------:R-:W-:Y:S01]  /*17670*/  @P5 STG.E.U16 desc[UR36][R4.64+0x1f0], R10 ;  /* 0x0001f00a04005986 */ /* 0x000fe2000c101524 */
[----:B0-----:R-:W-:Y:S01]  /*17680*/  PRMT R12, R8, 0x7610, R12 ;  /* 0x00007610080c7816 */ /* 0x001fe2000000000c */
[----:B------:R-:W-:Y:S01]  /*17690*/  @P4 IMAD.MOV.U32 R8, RZ, RZ, R6 ;  /* 0x000000ffff084224 */ /* 0x000fe200078e0006 */
[----:B------:R-:W-:Y:S01]  /*176a0*/  PRMT R11, R3, 0x7610, R11 ;  /* 0x00007610030b7816 */ /* 0x000fe2000000000b */
[----:B------:R0:W-:Y:S01]  /*176b0*/  @P3 STG.E.U16 desc[UR36][R4.64+0x1f2], R9 ;  /* 0x0001f20904003986 */ /* 0x0001e2000c101524 */
[----:B------:R-:W-:Y:S02]  /*176c0*/  USHF.L.U32 UR12, UR8, 0x8, URZ ;  /* 0x00000008080c7899 */ /* 0x000fe4000800063f */
[----:B------:R-:W-:Y:S01]  /*176d0*/  USHF.L.U64.HI UR11, UR8, 0x8, UR9 ;  /* 0x00000008080b7899 */ /* 0x000fe20008010209 */
[----:B0-----:R-:W-:-:S03]  /*176e0*/  @P4 MOV R9, R7 ;  /* 0x0000000700094202 */ /* 0x001fc60000000f00 */
[----:B------:R-:W-:Y:S02]  /*176f0*/  IMAD.U32 R3, RZ, RZ, UR12 ;  /* 0x0000000cff037e24 */ /* 0x000fe4000f8e00ff */
[----:B------:R0:W-:Y:S01]  /*17700*/  @P4 STG.E.U16 desc[UR36][R8.64+0x1f0], R11 ;  /* 0x0001f00b08004986 */ /* 0x0001e2000c101524 */
[C---:B------:R-:W-:Y:S02]  /*17710*/  ISETP.GT.AND P3, PT, R0.reuse, RZ, P1 ;  /* 0x000000ff0000720c */ /* 0x040fe40000f64270 */
[----:B------:R-:W-:Y:S01]  /*17720*/  ISETP.GT.AND P4, PT, R0, 0x1, P1 ;  /* 0x000000010000780c */ /* 0x000fe20000f84270 */
[-C--:B------:R-:W-:Y:S01]  /*17730*/  FMUL R24, R24, R2.reuse ;  /* 0x0000000218187220 */ /* 0x080fe20000400000 */
[----:B------:R-:W-:Y:S01]  /*17740*/  FMUL R25, R25, R2 ;  /* 0x0000000219197220 */ /* 0x000fe20000400000 */
[----:B0-----:R-:W-:Y:S01]  /*17750*/  @P2 IMAD.MOV.U32 R8, RZ, RZ, R6 ;  /* 0x000000ffff082224 */ /* 0x001fe200078e0006 */
[----:B------:R-:W-:Y:S01]  /*17760*/  @P2 MOV R9, R7 ;  /* 0x0000000700092202 */ /* 0x000fe20000000f00 */
[----:B------:R-:W-:-:S04]  /*17770*/  IMAD.U32 R7, RZ, RZ, UR11 ;  /* 0x0000000bff077e24 */ /* 0x000fc8000f8e00ff */
[----:B------:R0:W-:Y:S01]  /*17780*/  @P2 STG.E.U16 desc[UR36][R8.64+0x1f2], R12 ;  /* 0x0001f20c08002986 */ /* 0x0001e2000c101524 */
[C---:B------:R-:W-:Y:S02]  /*17790*/  IADD3 R6, P2, P6, R4.reuse, UR5, R3 ;  /* 0x0000000504067c10 */ /* 0x040fe4000fe5e003 */
[----:B------:R-:W-:Y:S02]  /*177a0*/  IADD3 R4, P5, R4, UR12, RZ ;  /* 0x0000000c04047c10 */ /* 0x000fe4000ffbe0ff */
[C---:B------:R-:W-:Y:S02]  /*177b0*/  IADD3.X R7, R5.reuse, UR4, R7, P2, P6 ;  /* 0x0000000405077c10 */ /* 0x040fe400097ec407 */
[----:B------:R-:W-:Y:S02]  /*177c0*/  F2FP.F16.F32.PACK_AB R24, RZ, R24 ;  /* 0x00000018ff18723e */ /* 0x000fe400000000ff */
[----:B------:R-:W-:Y:S02]  /*177d0*/  IADD3.X R5, R5, UR11, RZ, P5, !PT ;  /* 0x0000000b05057c10 */ /* 0x000fe4000affe4ff */
[----:B------:R-:W-:-:S02]  /*177e0*/  F2FP.F16.F32.PACK_AB R25, RZ, R25 ;  /* 0x00000019ff19723e */ /* 0x000fc400000000ff */
[C---:B------:R-:W-:Y:S01]  /*177f0*/  ISETP.GT.AND P2, PT, R0.reuse, RZ, P0 ;  /* 0x000000ff0000720c */ /* 0x040fe20000744270 */
[----:B------:R-:W-:Y:S01]  /*17800*/  @P3 STG.E.U16 desc[UR36][R4.64], R24 ;  /* 0x0000001804003986 */ /* 0x000fe2000c101524 */
[----:B------:R-:W-:Y:S01]  /*17810*/  ISETP.GT.AND P3, PT, R0, 0x1, P0 ;  /* 0x000000010000780c */ /* 0x000fe20000764270 */
[-C--:B------:R-:W-:Y:S02]  /*17820*/  FMUL R26, R26, R2.reuse ;  /* 0x000000021a1a7220 */ /* 0x080fe40000400000 */
[----:B------:R-:W-:Y:S01]  /*17830*/  @P4 STG.E.U16 desc[UR36][R4.64+0x2], R25 ;  /* 0x0000021904004986 */ /* 0x000fe2000c101524 */
[----:B------:R-:W-:Y:S01]  /*17840*/  ISETP.GT.AND P4, PT, R0, 0x8, P1 ;  /* 0x000000080000780c */ /* 0x000fe20000f84270 */
[-C--:B------:R-:W-:Y:S01]  /*17850*/  FMUL R27, R27, R2.reuse ;  /* 0x000000021b1b7220 */ /* 0x080fe20000400000 */
[----:B0-----:R-:W-:Y:S01]  /*17860*/  IADD3 R8, P5, R4, UR5, RZ ;  /* 0x0000000504087c10 */ /* 0x001fe2000ffbe0ff */
[----:B------:R-:W-:Y:S01]  /*17870*/  FMUL R28, R28, R2 ;  /* 0x000000021c1c7220 */ /* 0x000fe20000400000 */
[----:B------:R-:W-:-:S02]  /*17880*/  F2FP.F16.F32.PACK_AB R26, RZ, R26 ;  /* 0x0000001aff1a723e */ /* 0x000fc400000000ff */
[----:B------:R-:W-:Y:S02]  /*17890*/  IADD3.X R9, R5, UR4, RZ, P5, !PT ;  /* 0x0000000405097c10 */ /* 0x000fe4000affe4ff */
[----:B------:R-:W-:Y:S02]  /*178a0*/  F2FP.F16.F32.PACK_AB R27, RZ, R27 ;  /* 0x0000001bff1b723e */ /* 0x000fe400000000ff */
[----:B------:R-:W-:Y:S01]  /*178b0*/  F2FP.F16.F32.PACK_AB R28, RZ, R28 ;  /* 0x0000001cff1c723e */ /* 0x000fe200000000ff */
[----:B------:R-:W-:Y:S01]  /*178c0*/  @P2 STG.E.U16 desc[UR36][R8.64], R26 ;  /* 0x0000001a08002986 */ /* 0x000fe2000c101524 */
[C---:B------:R-:W-:Y:S02]  /*178d0*/  ISETP.GT.AND P5, PT, R0.reuse, 0x9, P1 ;  /* 0x000000090000780c */ /* 0x040fe40000fa4270 */
[C---:B------:R-:W-:Y:S01]  /*178e0*/  ISETP.GT.AND P2, PT, R0.reuse, 0x8, P0 ;  /* 0x000000080000780c */ /* 0x040fe20000744270 */
[----:B------:R-:W-:Y:S01]  /*178f0*/  @P3 STG.E.U16 desc[UR36][R8.64+0x2], R27 ;  /* 0x0000021b08003986 */ /* 0x000fe2000c101524 */
[-C--:B------:R-:W-:Y:S01]  /*17900*/  FMUL R29, R29, R2.reuse ;  /* 0x000000021d1d7220 */ /* 0x080fe20000400000 */
[----:B------:R-:W-:Y:S01]  /*17910*/  ISETP.GT.AND P3, PT, R0, 0x9, P0 ;  /* 0x000000090000780c */ /* 0x000fe20000764270 */
[-C--:B------:R-:W-:Y:S01]  /*17920*/  FMUL R30, R30, R2.reuse ;  /* 0x000000021e1e7220 */ /* 0x080fe20000400000 */
[----:B------:R-:W-:Y:S01]  /*17930*/  @P4 STG.E.U16 desc[UR36][R4.64+0x10], R28 ;  /* 0x0000101c04004986 */ /* 0x000fe2000c101524 */
[----:B------:R-:W-:Y:S01]  /*17940*/  ISETP.GT.AND P4, PT, R0, 0x10, P1 ;  /* 0x000000100000780c */ /* 0x000fe20000f84270 */
[-C--:B------:R-:W-:Y:S01]  /*17950*/  FMUL R31, R31, R2.reuse ;  /* 0x000000021f1f7220 */ /* 0x080fe20000400000 */
[----:B------:R-:W-:Y:S01]  /*17960*/  IADD3 R10, P6, R4, UR5, RZ ;  /* 0x00000005040a7c10 */ /* 0x000fe2000ffde0ff */
[----:B------:R-:W-:Y:S01]  /*17970*/  FMUL R32, R32, R2 ;  /* 0x0000000220207220 */ /* 0x000fe20000400000 */
[----:B------:R-:W-:-:S02]  /*17980*/  F2FP.F16.F32.PACK_AB R29, RZ, R29 ;  /* 0x0000001dff1d723e */ /* 0x000fc400000000ff */
[----:B------:R-:W-:Y:S02]  /*17990*/  F2FP.F16.F32.PACK_AB R30, RZ, R30 ;  /* 0x0000001eff1e723e */ /* 0x000fe400000000ff */
[----:B------:R-:W-:Y:S02]  /*179a0*/  IADD3.X R11, R5, UR4, RZ, P6, !PT ;  /* 0x00000004050b7c10 */ /* 0x000fe4000b7fe4ff */
[----:B------:R-:W-:Y:S01]  /*179b0*/  F2FP.F16.F32.PACK_AB R31, RZ, R31 ;  /* 0x0000001fff1f723e */ /* 0x000fe200000000ff */
[----:B------:R-:W-:Y:S01]  /*179c0*/  @P5 STG.E.U16 desc[UR36][R4.64+0x12], R29 ;  /* 0x0000121d04005986 */ /* 0x000fe2000c101524 */
[----:B------:R-:W-:Y:S02]  /*179d0*/  F2FP.F16.F32.PACK_AB R32, RZ, R32 ;  /* 0x00000020ff20723e */ /* 0x000fe400000000ff */
[C---:B------:R-:W-:Y:S01]  /*179e0*/  ISETP.GT.AND P5, PT, R0.reuse, 0x11, P1 ;  /* 0x000000110000780c */ /* 0x040fe20000fa4270 */
[----:B------:R-:W-:Y:S01]  /*179f0*/  @P2 STG.E.U16 desc[UR36][R10.64+0x10], R30 ;  /* 0x0000101e0a002986 */ /* 0x000fe2000c101524 */
[----:B------:R-:W-:Y:S01]  /*17a00*/  ISETP.GT.AND P2, PT, R0, 0x10, P0 ;  /* 0x000000100000780c */ /* 0x000fe20000744270 */
[----:B------:R-:W-:-:S02]  /*17a10*/  FMUL R33, R33, R2 ;  /* 0x0000000221217220 */ /* 0x000fc40000400000 */
[----:B------:R-:W-:Y:S01]  /*17a20*/  @P3 STG.E.U16 desc[UR36][R6.64+0x12], R31 ;  /* 0x0000121f06003986 */ /* 0x000fe2000c101524 */
[----:B------:R-:W-:Y:S01]  /*17a30*/  ISETP.GT.AND P3, PT, R0, 0x11, P0 ;  /* 0x000000110000780c */ /* 0x000fe20000764270 */
[-C--:B------:R-:W-:Y:S02]  /*17a40*/  FMUL R34, R34, R2.reuse ;  /* 0x0000000222227220 */ /* 0x080fe40000400000 */
[----:B------:R-:W-:Y:S01]  /*17a50*/  @P4 STG.E.U16 desc[UR36][R4.64+0x20], R32 ;  /* 0x0000202004004986 */ /* 0x000fe2000c101524 */
[----:B------:R-:W-:Y:S01]  /*17a60*/  ISETP.GT.AND P4, PT, R0, 0x18, P1 ;  /* 0x000000180000780c */ /* 0x000fe20000f84270 */
[-C--:B------:R-:W-:Y:S01]  /*17a70*/  FMUL R35, R35, R2.reuse ;  /* 0x0000000223237220 */ /* 0x080fe20000400000 */
[----:B------:R-:W-:Y:S01]  /*17a80*/  FMUL R36, R36, R2 ;  /* 0x0000000224247220 */ /* 0x000fe20000400000 */
[----:B------:R-:W-:Y:S02]  /*17a90*/  F2FP.F16.F32.PACK_AB R33, RZ, R33 ;  /* 0x00000021ff21723e */ /* 0x000fe400000000ff */
[----:B------:R-:W-:-:S02]  /*17aa0*/  F2FP.F16.F32.PACK_AB R34, RZ, R34 ;  /* 0x00000022ff22723e */ /* 0x000fc400000000ff */
[----:B------:R-:W-:Y:S01]  /*17ab0*/  F2FP.F16.F32.PACK_AB R35, RZ, R35 ;  /* 0x00000023ff23723e */ /* 0x000fe200000000ff */
[----:B------:R-:W-:Y:S01]  /*17ac0*/  @P5 STG.E.U16 desc[UR36][R4.64+0x22], R33 ;  /* 0x0000222104005986 */ /* 0x000fe2000c101524 */
[----:B------:R-:W-:Y:S02]  /*17ad0*/  F2FP.F16.F32.PACK_AB R36, RZ, R36 ;  /* 0x00000024ff24723e */ /* 0x000fe400000000ff */
[C---:B------:R-:W-:Y:S01]  /*17ae0*/  ISETP.GT.AND P5, PT, R0.reuse, 0x19, P1 ;  /* 0x000000190000780c */ /* 0x040fe20000fa4270 */
[----:B------:R-:W-:Y:S01]  /*17af0*/  @P2 STG.E.U16 desc[UR36][R6.64+0x20], R34 ;  /* 0x0000202206002986 */ /* 0x000fe2000c101524 */
[C---:B------:R-:W-:Y:S01]  /*17b00*/  ISETP.GT.AND P2, PT, R0.reuse, 0x18, P0 ;  /* 0x000000180000780c */ /* 0x040fe20000744270 */
[-C--:B------:R-:W-:Y:S02]  /*17b10*/  FMUL R37, R37, R2.reuse ;  /* 0x0000000225257220 */ /* 0x080fe40000400000 */
[----:B------:R-:W-:Y:S01]  /*17b20*/  @P3 STG.E.U16 desc[UR36][R6.64+0x22], R35 ;  /* 0x0000222306003986 */ /* 0x000fe2000c101524 */
[----:B------:R-:W-:Y:S01]  /*17b30*/  ISETP.GT.AND P3, PT, R0, 0x19, P0 ;  /* 0x000000190000780c */ /* 0x000fe20000764270 */
[----:B------:R-:W-:-:S02]  /*17b40*/  FMUL R38, R38, R2 ;  /* 0x0000000226267220 */ /* 0x000fc40000400000 */
[----:B------:R-:W-:Y:S01]  /*17b50*/  @P4 STG.E.U16 desc[UR36][R4.64+0x30], R36 ;  /* 0x0000302404004986 */ /* 0x000fe2000c101524 */
[----:B------:R-:W-:Y:S01]  /*17b60*/  ISETP.GT.AND P4, PT, R0, 0x20, P1 ;  /* 0x000000200000780c */ /* 0x000fe20000f84270 */
[-C--:B------:R-:W-:Y:S01]  /*17b70*/  FMUL R39, R39, R2.reuse ;  /* 0x0000000227277220 */ /* 0x080fe20000400000 */
[----:B------:R-:W-:Y:S01]  /*17b80*/  FMUL R40, R40, R2 ;  /* 0x0000000228287220 */ /* 0x000fe20000400000 */
[----:B------:R-:W-:Y:S02]  /*17b90*/  F2FP.F16.F32.PACK_AB R37, RZ, R37 ;  /* 0x00000025ff25723e */ /* 0x000fe400000000ff */
[----:B------:R-:W-:Y:S02]  /*17ba0*/  F2FP.F16.F32.PACK_AB R38, RZ, R38 ;  /* 0x00000026ff26723e */ /* 0x000fe400000000ff */
[----:B------:R-:W-:Y:S01]  /*17bb0*/  F2FP.F16.F32.PACK_AB R39, RZ, R39 ;  /* 0x00000027ff27723e */ /* 0x000fe200000000ff */
[----:B------:R-:W-:Y:S01]  /*17bc0*/  @P5 STG.E.U16 desc[UR36][R4.64+0x32], R37 ;  /* 0x0000322504005986 */ /* 0x000fe2000c101524 */
[----:B------:R-:W-:-:S02]  /*17bd0*/  F2FP.F16.F32.PACK_AB R40, RZ, R40 ;  /* 0x00000028ff28723e */ /* 0x000fc400000000ff */
[C---:B------:R-:W-:Y:S01]  /*17be0*/  ISETP.GT.AND P5, PT, R0.reuse, 0x21, P1 ;  /* 0x000000210000780c */ /* 0x040fe20000fa4270 */
[----:B------:R-:W-:Y:S01]  /*17bf0*/  @P2 STG.E.U16 desc[UR36][R6.64+0x30], R38 ;  /* 0x0000302606002986 */ /* 0x000fe2000c101524 */
[C---:B------:R-:W-:Y:S01]  /*17c00*/  ISETP.GT.AND P2, PT, R0.reuse, 0x20, P0 ;  /* 0x000000200000780c */ /* 0x040fe20000744270 */
[-C--:B------:R-:W-:Y:S02]  /*17c10*/  FMUL R41, R41, R2.reuse ;  /* 0x0000000229297220 */ /* 0x080fe40000400000 */
[----:B------:R-:W-:Y:S01]  /*17c20*/  @P3 STG.E.U16 desc[UR36][R6.64+0x32], R39 ;  /* 0x0000322706003986 */ /* 0x000fe2000c101524 */
[----:B------:R-:W-:Y:S01]  /*17c30*/  ISETP.GT.AND P3, PT, R0, 0x21, P0 ;  /* 0x000000210000780c */ /* 0x000fe20000764270 */
[-C--:B------:R-:W-:Y:S02]  /*17c40*/  FMUL R42, R42, R2.reuse ;  /* 0x000000022a2a7220 */ /* 0x080fe40000400000 */
[----:B------:R-:W-:Y:S01]  /*17c50*/  @P4 STG.E.U16 desc[UR36][R4.64+0x40], R40 ;  /* 0x0000402804004986 */ /* 0x000fe2000c101524 */
[----:B------:R-:W-:Y:S01]  /*17c60*/  ISETP.GT.AND P4, PT, R0, 0x28, P1 ;  /* 0x000000280000780c */ /* 0x000fe20000f84270 */
[-C--:B------:R-:W-:Y:S01]  /*17c70*/  FMUL R43, R43, R2.reuse ;  /* 0x000000022b2b7220 */ /* 0x080fe20000400000 */
[----:B------:R-:W-:Y:S01]  /*17c80*/  FMUL R44, R44, R2 ;  /* 0x000000022c2c7220 */ /* 0x000fe20000400000 */
[----:B------:R-:W-:-:S02]  /*17c90*/  F2FP.F16.F32.PACK_AB R41, RZ, R41 ;  /* 0x00000029ff29723e */ /* 0x000fc400000000ff */
[----:B------:R-:W-:Y:S02]  /*17ca0*/  F2FP.F16.F32.PACK_AB R42, RZ, R42 ;  /* 0x0000002aff2a723e */ /* 0x000fe400000000ff */
        /* <DEDUP_REMOVED lines=357> */
[----:B------:R-:W-:Y:S01]  /*19300*/  ISETP.GT.AND P2, PT, R0, 0xd8, P0 ;  /* 0x000000d80000780c */ /* 0x000fe20000744270 */
[-C--:B------:R-:W-:Y:S02]  /*19310*/  FMUL R133, R133, R2.reuse ;  /* 0x0000000285857220 */ /* 0x080fe40000400000 */
[----:B------:R-:W-:Y:S01]  /*19320*/  @P3 STG.E.U16 desc[UR36][R6.64+0x1a2], R131 ;  /* 0x0001a28306003986 */ /* 0x000fe2000c101524 */
[----:B------:R-:W-:-:S03]  /*19330*/  FMUL R134, R134, R2 ;  /* 0x0000000286867220 */ /* 0x000fc60000400000 */
[----:B------:R-:W-:Y:S01]  /*19340*/  @P4 STG.E.U16 desc[UR36][R4.64+0x1b0], R132 ;  /* 0x0001b08404004986 */ /* 0x000fe2000c101524 */
[C---:B------:R-:W-:Y:S01]  /*19350*/  ISETP.GT.AND P4, PT, R0.reuse, 0xd9, P0 ;  /* 0x000000d90000780c */ /* 0x040fe20000784270 */
[----:B------:R-:W-:Y:S01]  /*19360*/  FMUL R135, R135, R2 ;  /* 0x0000000287877220 */ /* 0x000fe20000400000 */
[----:B------:R-:W-:Y:S02]  /*19370*/  F2FP.F16.F32.PACK_AB R133, RZ, R133 ;  /* 0x00000085ff85723e */ /* 0x000fe400000000ff */
[----:B------:R-:W-:Y:S02]  /*19380*/  F2FP.F16.F32.PACK_AB R134, RZ, R134 ;  /* 0x00000086ff86723e */ /* 0x000fe400000000ff */
[----:B------:R-:W-:Y:S01]  /*19390*/  F2FP.F16.F32.PACK_AB R135, RZ, R135 ;  /* 0x00000087ff87723e */ /* 0x000fe200000000ff */
[----:B------:R-:W-:Y:S01]  /*193a0*/  @P5 STG.E.U16 desc[UR36][R4.64+0x1b2], R133 ;  /* 0x0001b28504005986 */ /* 0x000fe2000c101524 */
[----:B------:R-:W-:-:S03]  /*193b0*/  ISETP.GT.AND P5, PT, R0, 0xe0, P1 ;  /* 0x000000e00000780c */ /* 0x000fc60000fa4270 */
[----:B------:R-:W-:Y:S01]  /*193c0*/  @P2 STG.E.U16 desc[UR36][R6.64+0x1b0], R134 ;  /* 0x0001b08606002986 */ /* 0x000fe2000c101524 */
[----:B------:R-:W-:Y:S01]  /*193d0*/  ISETP.GT.AND P2, PT, R0, 0xe1, P1 ;  /* 0x000000e10000780c */ /* 0x000fe20000f44270 */
[-C--:B------:R-:W-:Y:S01]  /*193e0*/  FMUL R136, R136, R2.reuse ;  /* 0x0000000288887220 */ /* 0x080fe20000400000 */
[C---:B------:R-:W-:Y:S01]  /*193f0*/  ISETP.GT.AND P3, PT, R0.reuse, 0xe0, P0 ;  /* 0x000000e00000780c */ /* 0x040fe20000764270 */
[----:B------:R-:W-:Y:S01]  /*19400*/  @P4 STG.E.U16 desc[UR36][R6.64+0x1b2], R135 ;  /* 0x0001b28706004986 */ /* 0x000fe2000c101524 */
[-C--:B------:R-:W-:Y:S01]  /*19410*/  FMUL R137, R137, R2.reuse ;  /* 0x0000000289897220 */ /* 0x080fe20000400000 */
[----:B------:R-:W-:Y:S01]  /*19420*/  ISETP.GT.AND P4, PT, R0, 0xe1, P0 ;  /* 0x000000e10000780c */ /* 0x000fe20000784270 */
[-C--:B------:R-:W-:Y:S01]  /*19430*/  FMUL R138, R138, R2.reuse ;  /* 0x000000028a8a7220 */ /* 0x080fe20000400000 */
[----:B------:R-:W-:Y:S01]  /*19440*/  FMUL R139, R139, R2 ;  /* 0x000000028b8b7220 */ /* 0x000fe20000400000 */
[----:B------:R-:W-:Y:S02]  /*19450*/  F2FP.F16.F32.PACK_AB R136, RZ, R136 ;  /* 0x00000088ff88723e */ /* 0x000fe400000000ff */
[----:B------:R-:W-:-:S02]  /*19460*/  F2FP.F16.F32.PACK_AB R137, RZ, R137 ;  /* 0x00000089ff89723e */ /* 0x000fc400000000ff */
[----:B------:R-:W-:Y:S02]  /*19470*/  F2FP.F16.F32.PACK_AB R138, RZ, R138 ;  /* 0x0000008aff8a723e */ /* 0x000fe400000000ff */
[----:B------:R-:W-:Y:S01]  /*19480*/  F2FP.F16.F32.PACK_AB R139, RZ, R139 ;  /* 0x0000008bff8b723e */ /* 0x000fe200000000ff */
[----:B------:R-:W-:Y:S01]  /*19490*/  @P5 STG.E.U16 desc[UR36][R4.64+0x1c0], R136 ;  /* 0x0001c08804005986 */ /* 0x000fe2000c101524 */
[----:B------:R-:W-:-:S03]  /*194a0*/  ISETP.GT.AND P5, PT, R0, 0xe9, P1 ;  /* 0x000000e90000780c */ /* 0x000fc60000fa4270 */
[----:B------:R-:W-:Y:S01]  /*194b0*/  @P2 STG.E.U16 desc[UR36][R4.64+0x1c2], R137 ;  /* 0x0001c28904002986 */ /* 0x000fe2000c101524 */
[C---:B------:R-:W-:Y:S02]  /*194c0*/  ISETP.GT.AND P2, PT, R0.reuse, 0xe8, P1 ;  /* 0x000000e80000780c */ /* 0x040fe40000f44270 */
[C---:B------:R-:W-:Y:S01]  /*194d0*/  ISETP.GT.AND P6, PT, R0.reuse, 0xe8, P0 ;  /* 0x000000e80000780c */ /* 0x040fe200007c4270 */
[----:B------:R-:W-:Y:S01]  /*194e0*/  @P3 STG.E.U16 desc[UR36][R6.64+0x1c0], R138 ;  /* 0x0001c08a06003986 */ /* 0x000fe2000c101524 */
[----:B------:R-:W-:Y:S01]  /*194f0*/  ISETP.GT.AND P3, PT, R0, 0xe9, P0 ;  /* 0x000000e90000780c */ /* 0x000fe20000764270 */
[-C--:B------:R-:W-:Y:S01]  /*19500*/  FMUL R140, R140, R2.reuse ;  /* 0x000000028c8c7220 */ /* 0x080fe20000400000 */
[-C--:B------:R-:W-:Y:S01]  /*19510*/  FMUL R141, R141, R2.reuse ;  /* 0x000000028d8d7220 */ /* 0x080fe20000400000 */
[----:B------:R-:W-:Y:S01]  /*19520*/  @P4 STG.E.U16 desc[UR36][R6.64+0x1c2], R139 ;  /* 0x0001c28b06004986 */ /* 0x000fe2000c101524 */
[----:B------:R-:W-:Y:S01]  /*19530*/  ISETP.GT.AND P4, PT, R0, 0xf0, P1 ;  /* 0x000000f00000780c */ /* 0x000fe20000f84270 */
[-C--:B------:R-:W-:Y:S01]  /*19540*/  FMUL R142, R142, R2.reuse ;  /* 0x000000028e8e7220 */ /* 0x080fe20000400000 */
[-C--:B------:R-:W-:Y:S01]  /*19550*/  FMUL R143, R143, R2.reuse ;  /* 0x000000028f8f7220 */ /* 0x080fe20000400000 */
[----:B------:R-:W-:Y:S01]  /*19560*/  FMUL R144, R144, R2 ;  /* 0x0000000290907220 */ /* 0x000fe20000400000 */
[----:B------:R-:W-:-:S02]  /*19570*/  F2FP.F16.F32.PACK_AB R140, RZ, R140 ;  /* 0x0000008cff8c723e */ /* 0x000fc400000000ff */
[----:B------:R-:W-:Y:S02]  /*19580*/  F2FP.F16.F32.PACK_AB R141, RZ, R141 ;  /* 0x0000008dff8d723e */ /* 0x000fe400000000ff */
[----:B------:R-:W-:Y:S02]  /*19590*/  F2FP.F16.F32.PACK_AB R142, RZ, R142 ;  /* 0x0000008eff8e723e */ /* 0x000fe400000000ff */
[----:B------:R-:W-:Y:S02]  /*195a0*/  F2FP.F16.F32.PACK_AB R143, RZ, R143 ;  /* 0x0000008fff8f723e */ /* 0x000fe400000000ff */
[----:B------:R-:W-:Y:S01]  /*195b0*/  F2FP.F16.F32.PACK_AB R144, RZ, R144 ;  /* 0x00000090ff90723e */ /* 0x000fe200000000ff */
[----:B------:R-:W-:Y:S01]  /*195c0*/  @P2 STG.E.U16 desc[UR36][R4.64+0x1d0], R140 ;  /* 0x0001d08c04002986 */ /* 0x000fe2000c101524 */
[----:B------:R-:W-:-:S03]  /*195d0*/  ISETP.GT.AND P2, PT, R0, 0xf1, P1 ;  /* 0x000000f10000780c */ /* 0x000fc60000f44270 */
[----:B------:R-:W-:Y:S01]  /*195e0*/  @P5 STG.E.U16 desc[UR36][R4.64+0x1d2], R141 ;  /* 0x0001d28d04005986 */ /* 0x000fe2000c101524 */
[----:B------:R-:W-:-:S03]  /*195f0*/  ISETP.GT.AND P5, PT, R0, 0xf0, P0 ;  /* 0x000000f00000780c */ /* 0x000fc600007a4270 */
[----:B------:R-:W-:Y:S01]  /*19600*/  @P6 STG.E.U16 desc[UR36][R6.64+0x1d0], R142 ;  /* 0x0001d08e06006986 */ /* 0x000fe2000c101524 */
[----:B------:R-:W-:-:S03]  /*19610*/  FMUL R145, R145, R2 ;  /* 0x0000000291917220 */ /* 0x000fc60000400000 */
[----:B------:R-:W-:Y:S01]  /*19620*/  @P3 STG.E.U16 desc[UR36][R6.64+0x1d2], R143 ;  /* 0x0001d28f06003986 */ /* 0x000fe2000c101524 */
[----:B------:R-:W-:-:S03]  /*19630*/  ISETP.GT.AND P3, PT, R0, 0xf8, P1 ;  /* 0x000000f80000780c */ /* 0x000fc60000f64270 */
[----:B------:R-:W-:Y:S01]  /*19640*/  @P4 STG.E.U16 desc[UR36][R4.64+0x1e0], R144 ;  /* 0x0001e09004004986 */ /* 0x000fe2000c101524 */
[----:B------:R-:W-:Y:S01]  /*19650*/  ISETP.GT.AND P4, PT, R0, 0xf1, P0 ;  /* 0x000000f10000780c */ /* 0x000fe20000784270 */
[-C--:B------:R-:W-:Y:S01]  /*19660*/  FMUL R146, R146, R2.reuse ;  /* 0x0000000292927220 */ /* 0x080fe20000400000 */
[C---:B------:R-:W-:Y:S01]  /*19670*/  ISETP.GT.AND P1, PT, R0.reuse, 0xf9, P1 ;  /* 0x000000f90000780c */ /* 0x040fe20000f24270 */
[-C--:B------:R-:W-:Y:S01]  /*19680*/  FMUL R147, R147, R2.reuse ;  /* 0x0000000293937220 */ /* 0x080fe20000400000 */
[----:B------:R-:W-:Y:S01]  /*19690*/  ISETP.GT.AND P6, PT, R0, 0xf8, P0 ;  /* 0x000000f80000780c */ /* 0x000fe200007c4270 */
[-C--:B------:R-:W-:Y:S01]  /*196a0*/  FMUL R148, R148, R2.reuse ;  /* 0x0000000294947220 */ /* 0x080fe20000400000 */
[----:B------:R-:W-:Y:S01]  /*196b0*/  FMUL R149, R149, R2 ;  /* 0x0000000295957220 */ /* 0x000fe20000400000 */
[----:B------:R-:W-:Y:S02]  /*196c0*/  F2FP.F16.F32.PACK_AB R145, RZ, R145 ;  /* 0x00000091ff91723e */ /* 0x000fe400000000ff */
[----:B------:R-:W-:-:S02]  /*196d0*/  F2FP.F16.F32.PACK_AB R146, RZ, R146 ;  /* 0x00000092ff92723e */ /* 0x000fc400000000ff */
[----:B------:R-:W-:Y:S02]  /*196e0*/  ISETP.GT.AND P0, PT, R0, 0xf9, P0 ;  /* 0x000000f90000780c */ /* 0x000fe40000704270 */
[----:B------:R-:W-:Y:S01]  /*196f0*/  F2FP.F16.F32.PACK_AB R147, RZ, R147 ;  /* 0x00000093ff93723e */ /* 0x000fe200000000ff */
[----:B------:R-:W-:Y:S01]  /*19700*/  FMUL R150, R150, R2 ;  /* 0x0000000296967220 */ /* 0x000fe20000400000 */
[----:B------:R-:W-:Y:S02]  /*19710*/  F2FP.F16.F32.PACK_AB R148, RZ, R148 ;  /* 0x00000094ff94723e */ /* 0x000fe400000000ff */
[----:B------:R-:W-:Y:S01]  /*19720*/  F2FP.F16.F32.PACK_AB R149, RZ, R149 ;  /* 0x00000095ff95723e */ /* 0x000fe200000000ff */
[----:B------:R-:W-:Y:S01]  /*19730*/  FMUL R151, R151, R2 ;  /* 0x0000000297977220 */ /* 0x000fe20000400000 */
[----:B------:R-:W-:Y:S01]  /*19740*/  @P2 STG.E.U16 desc[UR36][R4.64+0x1e2], R145 ;  /* 0x0001e29104002986 */ /* 0x000fe2000c101524 */
[----:B------:R-:W-:-:S03]  /*19750*/  F2FP.F16.F32.PACK_AB R150, RZ, R150 ;  /* 0x00000096ff96723e */ /* 0x000fc600000000ff */
[----:B------:R-:W-:Y:S01]  /*19760*/  @P5 STG.E.U16 desc[UR36][R6.64+0x1e0], R146 ;  /* 0x0001e09206005986 */ /* 0x000fe2000c101524 */
[----:B------:R-:W-:-:S03]  /*19770*/  F2FP.F16.F32.PACK_AB R151, RZ, R151 ;  /* 0x00000097ff97723e */ /* 0x000fc600000000ff */
[----:B------:R-:W-:Y:S04]  /*19780*/  @P4 STG.E.U16 desc[UR36][R6.64+0x1e2], R147 ;  /* 0x0001e29306004986 */ /* 0x000fe8000c101524 */
[----:B------:R-:W-:Y:S04]  /*19790*/  @P3 STG.E.U16 desc[UR36][R4.64+0x1f0], R148 ;  /* 0x0001f09404003986 */ /* 0x000fe8000c101524 */
[----:B------:R0:W-:Y:S02]  /*197a0*/  @P1 STG.E.U16 desc[UR36][R4.64+0x1f2], R149 ;  /* 0x0001f29504001986 */ /* 0x0001e4000c101524 */
[----:B0-----:R-:W-:Y:S01]  /*197b0*/  @P6 IMAD.MOV.U32 R4, RZ, RZ, R6 ;  /* 0x000000ffff046224 */ /* 0x001fe200078e0006 */
[----:B------:R-:W-:-:S05]  /*197c0*/  @P6 MOV R5, R7 ;  /* 0x0000000700056202 */ /* 0x000fca0000000f00 */
[----:B------:R0:W-:Y:S04]  /*197d0*/  @P6 STG.E.U16 desc[UR36][R4.64+0x1f0], R150 ;  /* 0x0001f09604006986 */ /* 0x0001e8000c101524 */
[----:B------:R0:W-:Y:S02]  /*197e0*/  @P0 STG.E.U16 desc[UR36][R6.64+0x1f2], R151 ;  /* 0x0001f29706000986 */ /* 0x0001e4000c101524 */
.L_x_536:
[----:B------:R-:W-:Y:S05]  /*197f0*/  BSYNC B0 ;  /* 0x0000000000007941 */ /* 0x000fea0003800000 */
.L_x_28:
[----:B0-----:R-:W2:Y:S04]  /*19800*/  LDL.LU R5, [R1+0x200] ;  /* 0x0002000001057983 */ /* 0x001ea80000300800 */
[----:B------:R-:W2:Y:S01]  /*19810*/  LDL.LU R4, [R1+0x204] ;  /* 0x0002040001047983 */ /* 0x000ea20000300800 */
[----:B------:R-:W-:Y:S01]  /*19820*/  ULDC UR4, c[0x0][0xc] ;  /* 0x0000030000047ab9 */ /* 0x000fe20000000800 */
[----:B------:R-:W-:Y:S01]  /*19830*/  ULDC UR5, c[0x0][0x10] ;  /* 0x0000040000057ab9 */ /* 0x000fe20000000800 */
[----:B-----5:R-:W2:Y:S01]  /*19840*/  LDC R3, c[0x0][0x14] ;  /* 0x00000500ff037b82 */ /* 0x020ea20000000800 */
[----:B------:R-:W-:Y:S01]  /*19850*/  UIMAD.WIDE.U32 UR4, UR4, UR5, URZ ;  /* 0x00000005040472a5 */ /* 0x000fe2000f8e003f */
[----:B----4-:R-:W-:Y:S01]  /*19860*/  PRMT R0, RZ, 0x7610, R0 ;  /* 0x00007610ff007816 */ /* 0x010fe20000000000 */
[----:B------:R-:W-:Y:S01]  /*19870*/  UMOV UR42, 0xffffffff ;  /* 0xffffffff002a7882 */ /* 0x000fe20000000000 */
[----:B------:R-:W-:-:S03]  /*19880*/  UMOV UR43, 0xffffffff ;  /* 0xffffffff002b7882 */ /* 0x000fc60000000000 */
[----:B--2---:R-:W-:-:S04]  /*19890*/  IMAD.WIDE.U32 R4, R3, UR4, R4 ;  /* 0x0000000403047c25 */ /* 0x004fc8000f8e0004 */
[----:B------:R-:W-:Y:S01]  /*198a0*/  IMAD R3, R3, UR5, RZ ;  /* 0x0000000503037c24 */ /* 0x000fe2000f8e02ff */
[----:B------:R-:W-:Y:S01]  /*198b0*/  ULDC.64 UR4, c[0x0][0x650] ;  /* 0x0001940000047ab9 */ /* 0x000fe20000000a00 */
[----:B------:R-:W-:Y:S01]  /*198c0*/  IMAD.MOV.U32 R7, RZ, RZ, R4 ;  /* 0x000000ffff077224 */ /* 0x000fe200078e0004 */
[----:B------:R-:W-:Y:S01]  /*198d0*/  ISETP.GE.U32.AND P0, PT, R4, UR4, PT ;  /* 0x0000000404007c0c */ /* 0x000fe2000bf06070 */
[----:B------:R-:W-:-:S05]  /*198e0*/  IMAD.IADD R6, R5, 0x1, R3 ;  /* 0x0000000105067824 */ /* 0x000fca00078e0203 */
[----:B------:R0:W-:Y:S01]  /*198f0*/  STL [R1+0x200], R6 ;  /* 0x0002000601007387 */ /* 0x0001e20000100800 */
[----:B------:R-:W-:-:S03]  /*19900*/  ISETP.GE.U32.AND.EX P0, PT, R6, UR5, PT, P0 ;  /* 0x0000000506007c0c */ /* 0x000fc6000bf06100 */
[----:B------:R0:W-:Y:S10]  /*19910*/  STL [R1+0x204], R7 ;  /* 0x0002040701007387 */ /* 0x0001f40000100800 */
[----:B0-----:R-:W-:Y:S05]  /*19920*/  @P0 BRA `(.L_x_537) ;  /* 0x0000000400880947 */ /* 0x001fea0003800000 */
[----:B------:R-:W0:Y:S01]  /*19930*/  S2UR UR6, SR_CTAID.X ;  /* 0x00000000000679c3 */ /* 0x000e220000002500 */
[----:B------:R-:W-:Y:S01]  /*19940*/  ULDC.64 UR12, c[0x0][0x628] ;  /* 0x00018a00000c7ab9 */ /* 0x000fe20000000a00 */
[----:B------:R-:W-:Y:S01]  /*19950*/  ULDC UR4, c[0x0][0x150] ;  /* 0x0000540000047ab9 */ /* 0x000fe20000000800 */
[----:B------:R-:W-:Y:S01]  /*19960*/  ISETP.NE.U32.AND P0, PT, RZ, UR12, PT ;  /* 0x0000000cff007c0c */ /* 0x000fe2000bf05070 */
[----:B------:R-:W-:Y:S01]  /*19970*/  ULDC UR15, c[0x0][0x630] ;  /* 0x00018c00000f7ab9 */ /* 0x000fe20000000800 */
[C---:B------:R-:W-:Y:S01]  /*19980*/  R2UR UR16, R7.reuse ;  /* 0x00000000071072ca */ /* 0x040fe200000e0000 */
[----:B------:R-:W-:Y:S01]  /*19990*/  ULDC UR19, c[0x0][0x154] ;  /* 0x0000550000137ab9 */ /* 0x000fe20000000800 */
[----:B------:R-:W-:Y:S01]  /*199a0*/  ISETP.NE.AND.EX P0, PT, RZ, UR13, PT, P0 ;  /* 0x0000000dff007c0c */ /* 0x000fe2000bf05300 */
[----:B------:R-:W2:Y:S01]  /*199b0*/  S2UR UR18, SR_CTAID.Y ;  /* 0x00000000001279c3 */ /* 0x000ea20000002600 */
[----:B------:R-:W-:Y:S02]  /*199c0*/  R2UR UR17, R6 ;  /* 0x00000000061172ca */ /* 0x000fe400000e0000 */
[----:B------:R-:W-:-:S02]  /*199d0*/  R2UR UR10, R7 ;  /* 0x00000000070a72ca */ /* 0x000fc400000e0000 */
[----:B------:R-:W-:Y:S02]  /*199e0*/  R2UR UR11, R6 ;  /* 0x00000000060b72ca */ /* 0x000fe400000e0000 */
[----:B0-----:R-:W-:-:S05]  /*199f0*/  I2FP.F32.U32 R0, UR6 ;  /* 0x0000000600007c45 */ /* 0x001fca0008201000 */
[----:B------:R-:W-:-:S04]  /*19a00*/  FMUL R0, R0, UR4 ;  /* 0x0000000400007c20 */ /* 0x000fc80008400000 */
[----:B------:R0:W4:Y:S01]  /*19a10*/  F2I.U32.TRUNC.NTZ R3, R0 ;  /* 0x0000000000037305 */ /* 0x000122000020f000 */
[----:B--2---:R-:W-:Y:S05]  /*19a20*/  @!P0 BRA `(.L_x_538) ;  /* 0x0000000000308947 */ /* 0x004fea0003800000 */
        /* <DEDUP_REMOVED lines=12> */
.L_x_538:
[----:B------:R-:W-:Y:S01]  /*19af0*/  USHF.R.U64 UR43, UR10, UR15, UR11 ;  /* 0x0000000f0a2b7299 */ /* 0x000fe2000800120b */
[----:B0-----:R-:W-:Y:S01]  /*19b00*/  I2FP.F32.U32 R0, UR18 ;  /* 0x0000001200007c45 */ /* 0x001fe20008201000 */
[----:B------:R-:W-:Y:S02]  /*19b10*/  USHF.R.U32.HI UR4, URZ, UR15, UR11 ;  /* 0x0000000f3f047299 */ /* 0x000fe4000801160b */
        /* <DEDUP_REMOVED lines=8> */
[----:B------:R-:W-:Y:S01]  /*19ba0*/  UIMAD.WIDE.U32 UR8, UR10, UR12, UR8 ;  /* 0x0000000c0a0872a5 */ /* 0x000fe2000f8e0008 */
[----:B----4-:R-:W-:Y:S01]  /*19bb0*/  R2UR UR12, R3 ;  /* 0x00000000030c72ca */ /* 0x010fe200000e0000 */
[----:B------:R-:W-:Y:S01]  /*19bc0*/  UIMAD UR10, UR10, UR13, UR4 ;  /* 0x0000000d0a0a72a4 */ /* 0x000fe2000f8e0204 */
[----:B------:R-:W-:Y:S01]  /*19bd0*/  ULDC UR11, c[0x0][0x618] ;  /* 0x00018600000b7ab9 */ /* 0x000fe20000000800 */
[----:B------:R-:W-:Y:S02]  /*19be0*/  ULDC UR21, c[0x0][0x658] ;  /* 0x0001960000157ab9 */ /* 0x000fe40000000800 */
[----:B------:R-:W-:Y:S01]  /*19bf0*/  UIADD3 UR9, UR9, UR10, URZ ;  /* 0x0000000a09097290 */ /* 0x000fe2000fffe03f */
[----:B------:R-:W-:Y:S01]  /*19c00*/  UMOV UR15, 0xffffffff ;  /* 0xffffffff000f7882 */ /* 0x000fe20000000000 */
[----:B------:R-:W-:Y:S01]  /*19c10*/  ULDC.64 UR4, c[0x0][0x640] ;  /* 0x0001900000047ab9 */ /* 0x000fe20000000a00 */
[----:B------:R-:W-:Y:S01]  /*19c20*/  USHF.L.U32 UR15, UR15, UR21, URZ ;  /* 0x000000150f0f7299 */ /* 0x000fe2000800063f */
[----:B------:R-:W-:Y:S01]  /*19c30*/  ISETP.NE.U32.AND P0, PT, RZ, UR4, PT ;  /* 0x00000004ff007c0c */ /* 0x000fe2000bf05070 */
[----:B------:R-:W-:-:S02]  /*19c40*/  USHF.R.U64 UR16, UR8, UR11, UR9 ;  /* 0x0000000b08107299 */ /* 0x000fc40008001209 */
[----:B------:R-:W-:Y:S01]  /*19c50*/  USHF.R.U32.HI UR8, URZ, UR11, UR9 ;  /* 0x0000000b3f087299 */ /* 0x000fe20008011609 */
[----:B0-----:R-:W-:Y:S01]  /*19c60*/  R2UR UR14, R0 ;  /* 0x00000000000e72ca */ /* 0x001fe200000e0000 */
[----:B------:R-:W-:Y:S01]  /*19c70*/  ULDC UR17, c[0x0][0x608] ;  /* 0x0001820000117ab9 */ /* 0x000fe20000000800 */
[----:B------:R-:W-:Y:S01]  /*19c80*/  ULOP3.LUT UR41, URZ, UR15, URZ, 0x33, !UPT ;  /* 0x0000000f3f297292 */ /* 0x000fe2000f8e333f */
[----:B------:R-:W-:Y:S01]  /*19c90*/  ISETP.NE.AND.EX P0, PT, RZ, UR5, PT, P0 ;  /* 0x00000005ff007c0c */ /* 0x000fe2000bf05300 */
[----:B------:R-:W-:Y:S02]  /*19ca0*/  USHF.R.U64 UR15, UR16, UR17, UR8 ;  /* 0x00000011100f7299 */ /* 0x000fe40008001208 */
[----:B------:R-:W-:Y:S02]  /*19cb0*/  USHF.R.U32.HI UR8, URZ, UR17, UR8 ;  /* 0x000000113f087299 */ /* 0x000fe40008011608 */
[----:B------:R-:W-:Y:S02]  /*19cc0*/  UIADD3 UR12, -UR12, URZ, URZ ;  /* 0x0000003f0c0c7290 */ /* 0x000fe4000fffe13f */
[----:B------:R-:W-:Y:S01]  /*19cd0*/  USHF.R.U64 UR17, UR15, UR21, UR8 ;  /* 0x000000150f117299 */ /* 0x000fe20008001208 */
[----:B------:R-:W-:Y:S01]  /*19ce0*/  UMOV UR19, 0x1 ;  /* 0x0000000100137882 */ /* 0x000fe20000000000 */
[----:B------:R-:W-:Y:S01]  /*19cf0*/  ULDC UR13, c[0x0][0x144] ;  /* 0x00005100000d7ab9 */ /* 0x000fe20000000800 */
[----:B------:R-:W-:Y:S01]  /*19d00*/  ULDC UR7, c[0x0][0x600] ;  /* 0x0001800000077ab9 */ /* 0x000fe20000000800 */
[----:B------:R-:W-:-:S02]  /*19d10*/  USHF.L.U32 UR24, UR19, UR21, URZ ;  /* 0x0000001513187299 */ /* 0x000fc4000800063f */
[----:B------:R-:W-:Y:S02]  /*19d20*/  USHF.R.U32.HI UR8, URZ, UR21, UR8 ;  /* 0x000000153f087299 */ /* 0x000fe40008011608 */
[----:B------:R-:W-:Y:S02]  /*19d30*/  UIMAD UR21, UR13, UR12, UR6 ;  /* 0x0000000c0d1572a4 */ /* 0x000fe4000f8e0206 */
[----:B------:R-:W-:Y:S02]  /*19d40*/  UIADD3 UR20, UR7, -0x1, URZ ;  /* 0xffffffff07147890 */ /* 0x000fe4000fffe03f */
[----:B------:R-:W-:Y:S01]  /*19d50*/  UIADD3 UR19, -UR14, URZ, URZ ;  /* 0x0000003f0e137290 */ /* 0x000fe2000fffe13f */
        /* <DEDUP_REMOVED lines=17> */
.L_x_539:
[----:B------:R-:W-:Y:S01]  /*19e70*/  UISETP.NE.AND UP0, UPT, UR45, URZ, UPT ;  /* 0x0000003f2d00728c */ /* 0x000fe2000bf05270 */
[----:B------:R-:W-:Y:S01]  /*19e80*/  MOV R0, 0x1 ;  /* 0x0000000100007802 */ /* 0x000fe20000000f00 */
[----:B------:R-:W-:Y:S02]  /*19e90*/  USHF.R.U64 UR4, UR6, UR22, UR8 ;  /* 0x0000001606047299 */ /* 0x000fe40008001208 */
[----:B------:R-:W-:Y:S02]  /*19ea0*/  ULOP3.LUT UR41, UR15, UR41, URZ, 0xc0, !UPT ;  /* 0x000000290f297292 */ /* 0x000fe4000f8ec03f */
[----:B------:R-:W-:Y:S02]  /*19eb0*/  UIADD3 UR5, -UR4, URZ, URZ ;  /* 0x0000003f04057290 */ /* 0x000fe4000fffe13f */
[----:B------:R-:W-:Y:S02]  /*19ec0*/  UIMAD UR41, UR24, UR4, UR41 ;  /* 0x00000004182972a4 */ /* 0x000fe4000f8e0229 */
[----:B------:R-:W-:-:S02]  /*19ed0*/  ULOP3.LUT UR16, UR16, UR20, URZ, 0xc0, !UPT ;  /* 0x0000001410107292 */ /* 0x000fc4000f8ec03f */
[----:B------:R-:W-:Y:S02]  /*19ee0*/  @UP0 UIMAD UR21, UR25, UR19, UR18 ;  /* 0x00000013191502a4 */ /* 0x000fe4000f8e0212 */
[----:B------:R-:W-:-:S03]  /*19ef0*/  UIMAD UR4, UR5, UR23, UR17 ;  /* 0x00000017050472a4 */ /* 0x000fc6000f8e0211 */
[----:B------:R-:W-:Y:S01]  /*19f00*/  ULDC UR5, c[0x0][0x610] ;  /* 0x0001840000057ab9 */ /* 0x000fe20000000800 */
[----:B------:R-:W-:Y:S02]  /*19f10*/  UIMAD UR4, UR4, UR7, UR16 ;  /* 0x00000007040472a4 */ /* 0x000fe4000f8e0210 */
[----:B------:R-:W-:-:S04]  /*19f20*/  UIMAD UR41, UR41, UR5, UR21 ;  /* 0x00000005292972a4 */ /* 0x000fc8000f8e0215 */
[----:B------:R-:W-:Y:S02]  /*19f30*/  USEL UR42, UR4, UR41, !UP0 ;  /* 0x00000029042a7287 */ /* 0x000fe4000c000000 */
[----:B------:R-:W-:-:S12]  /*19f40*/  USEL UR41, UR41, UR4, !UP0 ;  /* 0x0000000429297287 */ /* 0x000fd8000c000000 */
.L_x_537:
[----:B------:R-:W-:-:S13]  /*19f50*/  LOP3.LUT P0, RZ, R0, 0xff, RZ, 0xc0, !PT ;  /* 0x000000ff00ff7812 */ /* 0x000fda000780c0ff */
[----:B------:R-:W-:Y:S05]  /*19f60*/  @P0 BRA `(.L_x_540) ;  /* 0xfffffe7000780947 */ /* 0x000fea000383ffff */
[----:B------:R-:W-:Y:S05]  /*19f70*/  EXIT ;  /* 0x000000000000794d */ /* 0x000fea0003800000 */
.L_x_3:
[----:B------:R-:W2:Y:S01]  /*19f80*/  LDL R5, [R1+0x204] ;  /* 0x0002040001057983 */ /* 0x000ea20000100800 */
[----:B------:R-:W-:-:S03]  /*19f90*/  ULDC.64 UR8, c[0x0][0x650] ;  /* 0x0001940000087ab9 */ /* 0x000fc60000000a00 */
[----:B------:R-:W3:Y:S01]  /*19fa0*/  LDL R4, [R1+0x200] ;  /* 0x0002000001047983 */ /* 0x000ee20000100800 */
[----:B------:R-:W-:Y:S01]  /*19fb0*/  PRMT R0, RZ, 0x7610, R0 ;  /* 0x00007610ff007816 */ /* 0x000fe20000000000 */
[----:B------:R-:W-:Y:S01]  /*19fc0*/  IMAD.MOV.U32 R3, RZ, RZ, -0x1 ;  /* 0xffffffffff037424 */ /* 0x000fe200078e00ff */
[----:B------:R-:W-:Y:S01]  /*19fd0*/  MOV R9, 0xffffffff ;  /* 0xffffffff00097802 */ /* 0x000fe20000000f00 */
[----:B------:R-:W-:Y:S01]  /*19fe0*/  IMAD.MOV.U32 R2, RZ, RZ, -0x1 ;  /* 0xffffffffff027424 */ /* 0x000fe200078e00ff */
[----:B--2---:R-:W-:-:S04]  /*19ff0*/  ISETP.GE.U32.AND P0, PT, R5, UR8, PT ;  /* 0x0000000805007c0c */ /* 0x004fc8000bf06070 */
[----:B---3--:R-:W-:-:S13]  /*1a000*/  ISETP.GE.U32.AND.EX P0, PT, R4, UR9, PT, P0 ;  /* 0x0000000904007c0c */ /* 0x008fda000bf06100 */
[----:B------:R-:W-:Y:S05]  /*1a010*/  @P0 BRA `(.L_x_541) ;  /* 0x00000004008c0947 */ /* 0x000fea0003800000 */
[----:B------:R-:W-:Y:S01]  /*1a020*/  I2FP.F32.U32 R0, UR4 ;  /* 0x0000000400007c45 */ /* 0x000fe20008201000 */
[----:B0-----:R-:W-:Y:S01]  /*1a030*/  ULDC.64 UR16, c[0x0][0x628] ;  /* 0x00018a0000107ab9 */ /* 0x001fe20000000a00 */
        /* <DEDUP_REMOVED lines=24> */
.L_x_542:
        /* <DEDUP_REMOVED lines=24> */
[----:B------:R-:W-:Y:S01]  /*1a340*/  UMOV UR19, 0x1 ;  /* 0x0000000100137882 */ /* 0x000fe20000000000 */
[----:B------:R-:W-:Y:S01]  /*1a350*/  ULDC UR20, c[0x0][0x608] ;  /* 0x0001820000147ab9 */ /* 0x000fe20000000800 */
[----:B------:R-:W-:Y:S01]  /*1a360*/  USHF.L.U32 UR26, UR19, UR23, URZ ;  /* 0x00000017131a7299 */ /* 0x000fe2000800063f */
[----:B------:R-:W-:Y:S01]  /*1a370*/  ISETP.NE.AND.EX P0, PT, RZ, UR9, PT, P0 ;  /* 0x00000009ff007c0c */ /* 0x000fe2000bf05300 */
[----:B------:R-:W-:Y:S02]  /*1a380*/  USHF.R.U64 UR19, UR18, UR20, UR11 ;  /* 0x0000001412137299 */ /* 0x000fe4000800120b */
[----:B------:R-:W-:Y:S02]  /*1a390*/  USHF.R.U32.HI UR11, URZ, UR20, UR11 ;  /* 0x000000143f0b7299 */ /* 0x000fe4000801160b */
[----:B------:R-:W-:-:S02]  /*1a3a0*/  UIADD3 UR15, -UR15, URZ, URZ ;  /* 0x0000003f0f0f7290 */ /* 0x000fc4000fffe13f */
[----:B------:R-:W-:Y:S01]  /*1a3b0*/  USHF.R.U64 UR20, UR19, UR23, UR11 ;  /* 0x0000001713147299 */ /* 0x000fe2000800120b */
[----:B------:R-:W-:Y:S01]  /*1a3c0*/  ULDC UR16, c[0x0][0x144] ;  /* 0x0000510000107ab9 */ /* 0x000fe20000000800 */
[----:B------:R-:W-:Y:S01]  /*1a3d0*/  ULDC UR6, c[0x0][0x600] ;  /* 0x0001800000067ab9 */ /* 0x000fe20000000800 */
[----:B------:R-:W-:Y:S02]  /*1a3e0*/  USHF.R.U32.HI UR11, URZ, UR23, UR11 ;  /* 0x000000173f0b7299 */ /* 0x000fe4000801160b */
[----:B------:R-:W-:Y:S02]  /*1a3f0*/  UIMAD UR23, UR16, UR15, UR4 ;  /* 0x0000000f101772a4 */ /* 0x000fe4000f8e0204 */
[----:B------:R-:W-:Y:S02]  /*1a400*/  UIADD3 UR22, UR6, -0x1, URZ ;  /* 0xffffffff06167890 */ /* 0x000fe4000fffe03f */
[----:B------:R-:W-:Y:S02]  /*1a410*/  ULOP3.LUT UR27, URZ, UR13, URZ, 0x33, !UPT ;  /* 0x0000000d3f1b7292 */ /* 0x000fe4000f8e333f */
        /* <DEDUP_REMOVED lines=18> */
.L_x_543:
[----:B------:R-:W-:Y:S01]  /*1a540*/  UISETP.NE.AND UP0, UPT, UR45, URZ, UPT ;  /* 0x0000003f2d00728c */ /* 0x000fe2000bf05270 */
[----:B------:R-:W-:Y:S01]  /*1a550*/  IMAD.MOV.U32 R0, RZ, RZ, 0x1 ;  /* 0x00000001ff007424 */ /* 0x000fe200078e00ff */
[----:B------:R-:W-:Y:S01]  /*1a560*/  USHF.R.U64 UR8, UR4, UR24, UR11 ;  /* 0x0000001804087299 */ /* 0x000fe2000800120b */
[----:B------:R-:W-:Y:S01]  /*1a570*/  IMAD.U32 R9, RZ, RZ, UR5 ;  /* 0x00000005ff097e24 */ /* 0x000fe2000f8e00ff */
[----:B------:R-:W-:Y:S02]  /*1a580*/  ULOP3.LUT UR4, UR19, UR27, URZ, 0xc0, !UPT ;  /* 0x0000001b13047292 */ /* 0x000fe4000f8ec03f */
[----:B------:R-:W-:Y:S02]  /*1a590*/  ULOP3.LUT UR18, UR18, UR22, URZ, 0xc0, !UPT ;  /* 0x0000001612127292 */ /* 0x000fe4000f8ec03f */
[----:B------:R-:W-:-:S03]  /*1a5a0*/  UIMAD UR4, UR26, UR8, UR4 ;  /* 0x000000081a0472a4 */ /* 0x000fc6000f8e0204 */
[----:B------:R-:W-:Y:S02]  /*1a5b0*/  @UP0 UIMAD UR23, UR28, UR21, UR7 ;  /* 0x000000151c1702a4 */ /* 0x000fe4000f8e0207 */
[----:B------:R-:W-:-:S03]  /*1a5c0*/  UIADD3 UR7, -UR8, URZ, URZ ;  /* 0x0000003f08077290 */ /* 0x000fc6000fffe13f */
[----:B------:R-:W-:Y:S01]  /*1a5d0*/  ULDC UR8, c[0x0][0x610] ;  /* 0x0001840000087ab9 */ /* 0x000fe20000000800 */
[----:B------:R-:W-:Y:S02]  /*1a5e0*/  UIMAD UR7, UR7, UR25, UR20 ;  /* 0x00000019070772a4 */ /* 0x000fe4000f8e0214 */
[----:B------:R-:W-:Y:S02]  /*1a5f0*/  UIMAD UR4, UR4, UR8, UR23 ;  /* 0x00000008040472a4 */ /* 0x000fe4000f8e0217 */
[----:B------:R-:W-:-:S04]  /*1a600*/  UIMAD UR7, UR7, UR6, UR18 ;  /* 0x00000006070772a4 */ /* 0x000fc8000f8e0212 */
[----:B------:R-:W-:Y:S02]  /*1a610*/  USEL UR6, UR7, UR4, !UP0 ;  /* 0x0000000407067287 */ /* 0x000fe4000c000000 */
[----:B------:R-:W-:-:S04]  /*1a620*/  USEL UR4, UR4, UR7, !UP0 ;  /* 0x0000000704047287 */ /* 0x000fc8000c000000 */
[----:B------:R-:W-:Y:S02]  /*1a630*/  MOV R2, UR6 ;  /* 0x0000000600027c02 */ /* 0x000fe40008000f00 */
[----:B------:R-:W-:-:S07]  /*1a640*/  IMAD.U32 R3, RZ, RZ, UR4 ;  /* 0x00000004ff037e24 */ /* 0x000fce000f8e00ff */
.L_x_541:
[----:B------:R-:W-:-:S08]  /*1a650*/  NOP ;  /* 0x0000000000007918 */ /* 0x000fd00000000000 */
[----:B0-----:R-:W0:-:S00]  /*1a660*/  USETMAXREG.DEALLOC.CTAPOOL 0x18 ;  /* 0x00000018000079c8 */ /* 0x001e0000080e0500 */
[----:B------:R-:W-:-:S13]  /*1a670*/  ISETP.NE.AND P0, PT, RZ, UR10, PT ;  /* 0x0000000aff007c0c */ /* 0x000fda000bf05270 */
[----:B------:R-:W-:Y:S05]  /*1a680*/  @P0 EXIT ;  /* 0x000000000000094d */ /* 0x000fea0003800000 */
[----:B0-----:R-:W-:Y:S01]  /*1a690*/  LOP3.LUT P0, RZ, R0, 0xff, RZ, 0xc0, !PT ;  /* 0x000000ff00ff7812 */ /* 0x001fe2000780c0ff */
[----:B------:R-:W-:Y:S01]  /*1a6a0*/  IMAD.MOV.U32 R0, RZ, RZ, 0x1 ;  /* 0x00000001ff007424 */ /* 0x000fe200078e00ff */
[----:B------:R-:W-:-:S11]  /*1a6b0*/  MOV R6, RZ ;  /* 0x000000ff00067202 */ /* 0x000fd60000000f00 */
[----:B------:R-:W-:Y:S05]  /*1a6c0*/  @!P0 BRA `(.L_x_544) ;  /* 0x0000000c005c8947 */ /* 0x000fea0003800000 */
[----:B------:R-:W0:Y:S01]  /*1a6d0*/  S2R R4, SR_TID.X ;  /* 0x0000000000047919 */ /* 0x000e220000002100 */
[----:B------:R-:W-:Y:S01]  /*1a6e0*/  ULDC UR4, c[0x0][0x28c] ;  /* 0x0000a30000047ab9 */ /* 0x000fe20000000800 */
[----:B------:R-:W-:Y:S01]  /*1a6f0*/  ULDC UR6, c[0x0][0x658] ;  /* 0x0001960000067ab9 */ /* 0x000fe20000000800 */
[----:B------:R-:W-:Y:S01]  /*1a700*/  UIADD3 UR10, UR4, 0x3f, URZ ;  /* 0x0000003f040a7890 */ /* 0x000fe2000fffe03f */
[----:B------:R-:W-:Y:S01]  /*1a710*/  BSSY B0, `(.L_x_544) ;  /* 0x00000d2000007945 */ /* 0x000fe20003800000 */
[----:B------:R-:W-:Y:S01]  /*1a720*/  UMOV UR7, 0xffffffff ;  /* 0xffffffff00077882 */ /* 0x000fe20000000000 */
[----:B------:R-:W-:Y:S01]  /*1a730*/  ULDC UR5, c[0x0][0x600] ;  /* 0x0001800000057ab9 */ /* 0x000fe20000000800 */
[----:B------:R-:W-:Y:S01]  /*1a740*/  UMOV UR9, 0x1 ;  /* 0x0000000100097882 */ /* 0x000fe20000000000 */
[----:B------:R-:W-:Y:S01]  /*1a750*/  USHF.L.U32 UR7, UR7, UR6, URZ ;  /* 0x0000000607077299 */ /* 0x000fe2000800063f */
[----:B------:R-:W-:Y:S01]  /*1a760*/  IMAD.MOV.U32 R8, RZ, RZ, 0x1 ;  /* 0x00000001ff087424 */ /* 0x000fe200078e00ff */
[----:B------:R-:W-:Y:S01]  /*1a770*/  UIADD3 UR4, UR5, -0x1, URZ ;  /* 0xffffffff05047890 */ /* 0x000fe2000fffe03f */
[----:B------:R-:W-:Y:S01]  /*1a780*/  IMAD.MOV.U32 R0, RZ, RZ, 0x1 ;  /* 0x00000001ff007424 */ /* 0x000fe200078e00ff */
[----:B------:R-:W-:Y:S01]  /*1a790*/  USHF.R.S32.HI UR11, URZ, 0x1f, UR10 ;  /* 0x0000001f3f0b7899 */ /* 0x000fe2000801140a */
[----:B------:R-:W-:Y:S01]  /*1a7a0*/  MOV R6, RZ ;  /* 0x000000ff00067202 */ /* 0x000fe20000000f00 */
[----:B------:R-:W-:Y:S01]  /*1a7b0*/  ULDC UR8, c[0x0][0xc] ;  /* 0x0000030000087ab9 */ /* 0x000fe20000000800 */
[----:B------:R-:W-:-:S02]  /*1a7c0*/  USHF.L.U32 UR5, UR9, UR6, URZ ;  /* 0x0000000609057299 */ /* 0x000fc4000800063f */
[----:B------:R-:W-:Y:S01]  /*1a7d0*/  ULEA.HI UR11, UR11, UR10, URZ, 0x6 ;  /* 0x0000000a0b0b7291 */ /* 0x000fe2000f8f303f */
[----:B------:R-:W-:Y:S01]  /*1a7e0*/  ULDC UR9, c[0x0][0x10] ;  /* 0x0000040000097ab9 */ /* 0x000fe20000000800 */
[----:B------:R-:W-:Y:S02]  /*1a7f0*/  ULOP3.LUT UR6, URZ, UR7, URZ, 0x33, !UPT ;  /* 0x000000073f067292 */ /* 0x000fe4000f8e333f */
[----:B------:R-:W-:Y:S01]  /*1a800*/  UIMAD.WIDE.U32 UR8, UR8, UR9, URZ ;  /* 0x00000009080872a5 */ /* 0x000fe2000f8e003f */
[----:B------:R-:W-:Y:S01]  /*1a810*/  ULDC UR7, c[0x0][0x14] ;  /* 0x0000050000077ab9 */ /* 0x000fe20000000800 */
[----:B------:R-:W-:Y:S02]  /*1a820*/  USHF.R.S32.HI UR18, URZ, 0x6, UR11 ;  /* 0x000000063f127899 */ /* 0x000fe4000801140b */
[----:B------:R-:W-:Y:S02]  /*1a830*/  UIMAD.WIDE.U32 UR20, UR8, UR7, URZ ;  /* 0x00000007081472a5 */ /* 0x000fe4000f8e003f */
[----:B------:R-:W-:-:S02]  /*1a840*/  UIMAD UR13, UR9, UR7, URZ ;  /* 0x00000007090d72a4 */ /* 0x000fc4000f8e023f */
[----:B------:R-:W-:Y:S01]  /*1a850*/  ULOP3.LUT UR24, UR40, 0x2, URZ, 0xfc, !UPT ;  /* 0x0000000228187892 */ /* 0x000fe2000f8efc3f */
[C---:B0-----:R-:W-:Y:S01]  /*1a860*/  LOP3.LUT P2, RZ, R4.reuse, 0x7f, RZ, 0xc0, !PT ;  /* 0x0000007f04ff7812 */ /* 0x041fe2000784c0ff */
[----:B------:R-:W-:Y:S01]  /*1a870*/  UIADD3 UR13, UR21, UR13, URZ ;  /* 0x0000000d150d7290 */ /* 0x000fe2000fffe03f */
[----:B------:R-:W-:Y:S01]  /*1a880*/  LOP3.LUT P0, RZ, R4, 0x1f, RZ, 0xc0, !PT ;  /* 0x0000001f04ff7812 */ /* 0x000fe2000780c0ff */
[----:B------:R-:W-:Y:S01]  /*1a890*/  UIADD3 UR25, UR18, 0x1, URZ ;  /* 0x0000000112197890 */ /* 0x000fe2000fffe03f */
[----:B------:R-:W-:Y:S02]  /*1a8a0*/  ULDC.64 UR22, c[0x0][0x198] ;  /* 0x0000660000167ab9 */ /* 0x000fe40000000a00 */
[----:B------:R-:W-:-:S13]  /*1a8b0*/  PLOP3.LUT P0, PT, P0, P2, PT, 0x8a, 0x0 ;  /* 0x000000000000781c */ /* 0x000fda0000705172 */
.L_x_556:
[----:B------:R-:W-:-:S03]  /*1a8c0*/  UMOV UR7, 0xffffffff ;  /* 0xffffffff00077882 */ /* 0x000fc60000000000 */
[----:B------:R-:W-:Y:S05]  /*1a8d0*/  BRA.DIV UR7, `(.L_x_545) ;  /* 0x0000001207107947 */ /* 0x000fea000b800000 */
[----:B------:R-:W-:-:S13]  /*1a8e0*/  ELECT P6, URZ, PT ;  /* 0x00000000003f782f */ /* 0x000fda00038c0000 */
.L_x_569:
[----:B------:R-:W0:Y:S01]  /*1a8f0*/  LDC R4, c[0x0][0x28c] ;  /* 0x0000a300ff047b82 */ /* 0x000e220000000800 */
[----:B------:R-:W-:Y:S01]  /*1a900*/  BSSY B1, `(.L_x_546) ;  /* 0x0000035000017945 */ /* 0x000fe20003800000 */
[----:B0-----:R-:W-:-:S13]  /*1a910*/  ISETP.LT.OR P6, PT, R4, 0x1, !P6 ;  /* 0x000000010400780c */ /* 0x001fda00077c1670 */
[----:B------:R-:W-:Y:S05]  /*1a920*/  @P6 BRA `(.L_x_547) ;  /* 0x0000000000c86947 */ /* 0x000fea0003800000 */
[----:B------:R-:W-:Y:S01]  /*1a930*/  IMAD.SHL.U32 R11, R3, 0x100, RZ ;  /* 0x00000100030b7824 */ /* 0x000fe200078e00ff */
[----:B------:R-:W-:Y:S01]  /*1a940*/  MOV R12, RZ ;  /* 0x000000ff000c7202 */ /* 0x000fe20000000f00 */
[----:B------:R-:W-:Y:S01]  /*1a950*/  IMAD.SHL.U32 R2, R2, 0x100, RZ ;  /* 0x0000010002027824 */ /* 0x000fe200078e00ff */
[----:B------:R-:W-:Y:S01]  /*1a960*/  MOV R4, R6 ;  /* 0x0000000600047202 */ /* 0x000fe20000000f00 */
[----:B------:R-:W-:Y:S02]  /*1a970*/  IMAD.U32 R14, RZ, RZ, UR25 ;  /* 0x00000019ff0e7e24 */ /* 0x000fe4000f8e00ff */
[----:B------:R-:W-:-:S07]  /*1a980*/  IMAD.MOV.U32 R3, RZ, RZ, R0 ;  /* 0x000000ffff037224 */ /* 0x000fce00078e0000 */
.L_x_551:
[----:B------:R-:W0:Y:S01]  /*1a990*/  S2R R10, SR_CgaCtaId ;  /* 0x00000000000a7919 */ /* 0x000e220000008800 */
[----:B------:R-:W-:Y:S01]  /*1a9a0*/  MOV R5, 0x400 ;  /* 0x0000040000057802 */ /* 0x000fe20000000f00 */
[----:B------:R-:W1:Y:S03]  /*1a9b0*/  @!P2 LDC R7, c[0x0][0x500] ;  /* 0x00014000ff07ab82 */ /* 0x000e660000000800 */
[----:B0-----:R-:W-:Y:S02]  /*1a9c0*/  LEA R13, R10, R5, 0x18 ;  /* 0x000000050a0d7211 */ /* 0x001fe400078ec0ff */
[----:B------:R-:W-:-:S03]  /*1a9d0*/  SHF.L.U32 R5, R3, 0x1f, RZ ;  /* 0x0000001f03057819 */ /* 0x000fc600000006ff */
[----:B------:R-:W-:-:S04]  /*1a9e0*/  IMAD R10, R4, 0x8, R13 ;  /* 0x00000008040a7824 */ /* 0x000fc800078e020d */
[----:B------:R-:W0:Y:S02]  /*1a9f0*/  SYNCS.PHASECHK.TRANS64.TRYWAIT P1, [R10+URZ+0x30], R5 ;  /* 0x000030050a0075a7 */ /* 0x000e24000802017f */
[----:B01----:R-:W-:Y:S05]  /*1aa00*/  @!P1 BRA `(.L_x_548) ;  /* 0x0000000c00e49947 */ /* 0x003fea0003800000 */
.L_x_570:
[----:B------:R-:W-:Y:S01]  /*1aa10*/  UPRMT UR7, UR24, 0x9910, URZ ;  /* 0x0000991018077896 */ /* 0x000fe2000800003f */
[----:B------:R1:W-:Y:S03]  /*1aa20*/  @!P2 SYNCS.ARRIVE.TRANS64 RZ, [R10+URZ], R7 ;  /* 0x000000070affa9a7 */ /* 0x0003e6000800003f */
[----:B------:R-:W-:-:S06]  /*1aa30*/  UISETP.NE.AND UP0, UPT, UR7, 0x2, UPT ;  /* 0x000000020700788c */ /* 0x000fcc000bf05270 */
[----:B------:R-:W-:-:S13]  /*1aa40*/  PLOP3.LUT P1, PT, PT, PT, UP0, 0x80, 0x0 ;  /* 0x000000000000781c */ /* 0x000fda0003f2f008 */
[----:B-1----:R-:W-:Y:S05]  /*1aa50*/  @P1 BRA `(.L_x_549) ;  /* 0x0000000000041947 */ /* 0x002fea0003800000 */
[----:B------:R-:W-:Y:S01]  /*1aa60*/  BPT.TRAP 0x1 ;  /* 0x000000040000795c */ /* 0x000fe20000300000 */
.L_x_549:
[----:B------:R-:W-:Y:S05]  /*1aa70*/  @P0 BRA `(.L_x_550) ;  /* 0x0000000000040947 */ /* 0x000fea0003800000 */
[----:B------:R-:W-:Y:S01]  /*1aa80*/  BPT.TRAP 0x1 ;  /* 0x000000040000795c */ /* 0x000fe20000300000 */
.L_x_550:
[----:B------:R-:W-:Y:S01]  /*1aa90*/  IMAD R13, R4, 0x8000, R13 ;  /* 0x00008000040d7824 */ /* 0x000fe200078e020d */
[----:B------:R-:W-:Y:S01]  /*1aaa0*/  R2UR UR9, R10 ;  /* 0x000000000a0972ca */ /* 0x000fe200000e0000 */
[----:B------:R-:W-:Y:S01]  /*1aab0*/  VIADD R14, R14, 0xffffffff ;  /* 0xffffffff0e0e7836 */ /* 0x000fe20000000000 */
[----:B------:R-:W-:Y:S01]  /*1aac0*/  UIADD3 UR14, UP0, UR22, 0xf0, URZ ;  /* 0x000000f0160e7890 */ /* 0x000fe2000ff1e03f */
[----:B------:R-:W-:Y:S01]  /*1aad0*/  R2UR UR11, R11 ;  /* 0x000000000b0b72ca */ /* 0x000fe200000e0000 */
[----:B------:R-:W-:Y:S01]  /*1aae0*/  UIADD3 UR26, UP1, UR22, 0x1f0, URZ ;  /* 0x000001f0161a7890 */ /* 0x000fe2000ff3e03f */
[----:B------:R-:W-:Y:S01]  /*1aaf0*/  R2UR UR7, R13 ;  /* 0x000000000d0772ca */ /* 0x000fe200000e0000 */
[----:B------:R-:W-:Y:S01]  /*1ab00*/  UIADD3.X UR15, URZ, UR23, URZ, UP0, !UPT ;  /* 0x000000173f0f7290 */ /* 0x000fe200087fe43f */
[----:B------:R-:W-:Y:S01]  /*1ab10*/  R2UR UR10, R12 ;  /* 0x000000000c0a72ca */ /* 0x000fe200000e0000 */
[----:B------:R-:W-:Y:S01]  /*1ab20*/  UIADD3.X UR27, URZ, UR23, URZ, UP1, !UPT ;  /* 0x000000173f1b7290 */ /* 0x000fe20008ffe43f */
[----:B------:R-:W-:Y:S01]  /*1ab30*/  R2UR UR12, R9 ;  /* 0x00000000090c72ca */ /* 0x000fe200000e0000 */
[----:B------:R-:W-:Y:S01]  /*1ab40*/  UMOV UR16, 0x0 ;  /* 0x0000000000107882 */ /* 0x000fe20000000000 */
[----:B------:R-:W-:Y:S01]  /*1ab50*/  R2UR UR19, R2 ;  /* 0x00000000021372ca */ /* 0x000fe200000e0000 */
[----:B------:R-:W-:Y:S01]  /*1ab60*/  UMOV UR17, 0x10000000 ;  /* 0x1000000000117882 */ /* 0x000fe20000000000 */
[----:B------:R-:W-:Y:S01]  /*1ab70*/  ISETP.GT.AND P3, PT, R14, 0x1, PT ;  /* 0x000000010e00780c */ /* 0x000fe20003f64270 */
[----:B------:R-:W-:Y:S01]  /*1ab80*/  VIADD R12, R12, 0x40 ;  /* 0x000000400c0c7836 */ /* 0x000fe20000000000 */
[----:B------:R-:W-:-:S03]  /*1ab90*/  IADD3 R4, R4, 0x1, RZ ;  /* 0x0000000104047810 */ /* 0x000fc60007ffe0ff */
[----:B------:R-:W-:Y:S01]  /*1aba0*/  UIADD3 UR8, UR7, 0x180, URZ ;  /* 0x0000018007087890 */ /* 0x000fe2000fffe03f */
[----:B------:R-:W-:Y:S01]  /*1abb0*/  ISETP.NE.AND P1, PT, R4, 0x6, PT ;  /* 0x000000060400780c */ /* 0x000fe20003f25270 */
[----:B------:R-:W-:-:S03]  /*1abc0*/  UIADD3 UR7, UR7, 0x30180, URZ ;  /* 0x0003018007077890 */ /* 0x000fc6000fffe03f */
[----:B0-----:R-:W-:Y:S02]  /*1abd0*/  SEL R10, RZ, 0x1, P1 ;  /* 0x00000001ff0a7807 */ /* 0x001fe40000800000 */
[----:B------:R-:W-:Y:S02]  /*1abe0*/  SEL R4, R4, RZ, P1 ;  /* 0x000000ff04047207 */ /* 0x000fe40000800000 */
[----:B------:R0:W-:Y:S01]  /*1abf0*/  UTMALDG.3D [UR8], [UR14], desc[UR16] ;  /* 0x000010080e0075b4 */ /* 0x0001e20008011000 */
[----:B------:R-:W-:Y:S01]  /*1ac00*/  LOP3.LUT R3, R3, R10, RZ, 0x3c, !PT ;  /* 0x0000000a03037212 */ /* 0x000fe200078e3cff */
[----:B0-----:R-:W-:Y:S01]  /*1ac10*/  UMOV UR8, UR7 ;  /* 0x0000000700087c82 */ /* 0x001fe20008000000 */
[----:B------:R-:W-:Y:S02]  /*1ac20*/  UMOV UR11, UR19 ;  /* 0x00000013000b7c82 */ /* 0x000fe40008000000 */
[----:B------:R0:W-:Y:S02]  /*1ac30*/  UTMALDG.3D [UR8], [UR26], desc[UR16] ;  /* 0x000010081a0075b4 */ /* 0x0001e40008011000 */
[----:B0-----:R-:W-:Y:S05]  /*1ac40*/  @P3 BRA `(.L_x_551) ;  /* 0xfffffffc00503947 */ /* 0x001fea000383ffff */
.L_x_547:
[----:B------:R-:W-:Y:S05]  /*1ac50*/  BSYNC B1 ;  /* 0x0000000000017941 */ /* 0x000fea0003800000 */
.L_x_546:
[----:B------:R-:W2:Y:S01]  /*1ac60*/  LDL.LU R15, [R1+0x200] ;  /* 0x00020000010f7983 */ /* 0x000ea20000300800 */
[----:B------:R-:W-:Y:S01]  /*1ac70*/  LOP3.LUT P1, RZ, R8, 0xff, RZ, 0xc0, !PT ;  /* 0x000000ff08ff7812 */ /* 0x000fe2000782c0ff */
[----:B------:R-:W-:Y:S02]  /*1ac80*/  ULDC.64 UR8, c[0x0][0x650] ;  /* 0x0001940000087ab9 */ /* 0x000fe40000000a00 */
[----:B------:R-:W3:Y:S01]  /*1ac90*/  LDL.LU R13, [R1+0x204] ;  /* 0x00020400010d7983 */ /* 0x000ee20000300800 */
[----:B------:R-:W-:Y:S01]  /*1aca0*/  IADD3 R6, R6, UR18, RZ ;  /* 0x0000001206067c10 */ /* 0x000fe2000fffe0ff */
[----:B------:R-:W-:Y:S01]  /*1acb0*/  UISETP.GE.U32.AND UP0, UPT, UR18, 0x6, UPT ;  /* 0x000000061200788c */ /* 0x000fe2000bf06070 */
[----:B------:R-:W-:Y:S01]  /*1acc0*/  BSSY B1, `(.L_x_552) ;  /* 0x0000074000017945 */ /* 0x000fe20003800000 */
[----:B------:R-:W-:Y:S01]  /*1acd0*/  IMAD.MOV.U32 R9, RZ, RZ, -0x1 ;  /* 0xffffffffff097424 */ /* 0x000fe200078e00ff */
[----:B------:R-:W-:Y:S02]  /*1ace0*/  PRMT R4, RZ, 0x7610, R4 ;  /* 0x00007610ff047816 */ /* 0x000fe40000000004 */
[----:B------:R-:W-:-:S02]  /*1acf0*/  PRMT R8, RZ, 0x7610, R8 ;  /* 0x00007610ff087816 */ /* 0x000fc40000000008 */
[----:B------:R-:W-:Y:S01]  /*1ad00*/  PLOP3.LUT P3, PT, PT, PT, UP0, 0x80, 0x0 ;  /* 0x000000000000781c */ /* 0x000fe20003f6f008 */
[----:B------:R-:W0:Y:S01]  /*1ad10*/  @P1 S2R R3, SR_CgaCtaId ;  /* 0x0000000000031919 */ /* 0x000e220000008800 */
[----:B------:R-:W-:-:S04]  /*1ad20*/  @P1 MOV R2, 0x400 ;  /* 0x0000040000021802 */ /* 0x000fc80000000f00 */
[----:B0-----:R-:W-:-:S04]  /*1ad30*/  @P1 LEA R2, R3, R2, 0x18 ;  /* 0x0000000203021211 */ /* 0x001fc800078ec0ff */
[----:B------:R0:W-:Y:S01]  /*1ad40*/  @P1 SYNCS.ARRIVE.TRANS64.A1T0 RZ, [R2+URZ+0x78], RZ ;  /* 0x000078ff02ff19a7 */ /* 0x0001e2000810003f */
[----:B------:R-:W-:Y:S01]  /*1ad50*/  ISETP.GT.U32.AND P1, PT, R6, 0x5, PT ;  /* 0x000000050600780c */ /* 0x000fe20003f24070 */
[----:B0-----:R-:W-:-:S05]  /*1ad60*/  IMAD.U32 R2, RZ, RZ, UR18 ;  /* 0x00000012ff027e24 */ /* 0x001fca000f8e00ff */
[----:B------:R-:W-:Y:S01]  /*1ad70*/  ISETP.LT.U32.AND P1, PT, R2, 0x6, P1 ;  /* 0x000000060200780c */ /* 0x000fe20000f21070 */
[----:B------:R-:W-:Y:S01]  /*1ad80*/  IMAD.WIDE.U32 R2, R6, -0x55555555, RZ ;  /* 0xaaaaaaab06027825 */ /* 0x000fe200078e00ff */
[----:B------:R-:W-:-:S04]  /*1ad90*/  MOV R2, 0xffffffff ;  /* 0xffffffff00027802 */ /* 0x000fc80000000f00 */
[----:B------:R-:W-:Y:S02]  /*1ada0*/  SHF.R.U32.HI R5, RZ, 0x2, R3 ;  /* 0x00000002ff057819 */ /* 0x000fe40000011603 */
[----:B------:R-:W-:-:S03]  /*1adb0*/  SEL R3, RZ, 0x1, !P1 ;  /* 0x00000001ff037807 */ /* 0x000fc60004800000 */
[----:B------:R-:W-:Y:S01]  /*1adc0*/  IMAD R6, R5, -0x6, R6 ;  /* 0xfffffffa05067824 */ /* 0x000fe200078e0206 */
[----:B------:R-:W-:Y:S01]  /*1add0*/  LOP3.LUT R0, R0, R3, RZ, 0x3c, !PT ;  /* 0x0000000300007212 */ /* 0x000fe200078e3cff */
[----:B------:R-:W-:-:S03]  /*1ade0*/  IMAD.MOV.U32 R3, RZ, RZ, -0x1 ;  /* 0xffffffffff037424 */ /* 0x000fc600078e00ff */
[----:B------:R-:W-:Y:S02]  /*1adf0*/  @P3 LOP3.LUT R0, R0, 0x1, R5, 0x78, !PT ;  /* 0x0000000100003812 */ /* 0x000fe400078e7805 */
[----:B---3--:R-:W-:-:S04]  /*1ae00*/  IADD3 R13, P1, R13, UR20, RZ ;  /* 0x000000140d0d7c10 */ /* 0x008fc8000ff3e0ff */
[----:B--2---:R-:W-:Y:S01]  /*1ae10*/  IADD3.X R15, R15, UR13, RZ, P1, !PT ;  /* 0x0000000d0f0f7c10 */ /* 0x004fe20008ffe4ff */
[----:B------:R0:W-:Y:S01]  /*1ae20*/  STL [R1+0x204], R13 ;  /* 0x0002040d01007387 */ /* 0x0001e20000100800 */
[----:B------:R-:W-:-:S03]  /*1ae30*/  ISETP.GE.U32.AND P1, PT, R13, UR8, PT ;  /* 0x000000080d007c0c */ /* 0x000fc6000bf26070 */
[----:B------:R0:W-:Y:S01]  /*1ae40*/  STL [R1+0x200], R15 ;  /* 0x0002000f01007387 */ /* 0x0001e20000100800 */
[----:B------:R-:W-:-:S13]  /*1ae50*/  ISETP.GE.U32.AND.EX P1, PT, R15, UR9, PT, P1 ;  /* 0x000000090f007c0c */ /* 0x000fda000bf26110 */
[----:B0-----:R-:W-:Y:S05]  /*1ae60*/  @P1 BRA `(.L_x_553) ;  /* 0x0000000400641947 */ /* 0x001fea0003800000 */
[----:B------:R-:W0:Y:S01]  /*1ae70*/  S2R R7, SR_CTAID.X ;  /* 0x0000000000077919 */ /* 0x000e220000002500 */
[----:B------:R-:W-:Y:S01]  /*1ae80*/  ULDC UR7, c[0x0][0x150] ;  /* 0x0000540000077ab9 */ /* 0x000fe20000000800 */
[----:B------:R-:W1:Y:S01]  /*1ae90*/  LDC R4, c[0x0][0x144] ;  /* 0x00005100ff047b82 */ /* 0x000e620000000800 */
[----:B------:R-:W-:Y:S01]  /*1aea0*/  UISETP.NE.AND UP0, UPT, UR45, URZ, UPT ;  /* 0x0000003f2d00728c */ /* 0x000fe2000bf05270 */
[----:B------:R-:W2:Y:S01]  /*1aeb0*/  S2R R5, SR_CTAID.Y ;  /* 0x0000000000057919 */ /* 0x000ea20000002600 */
[----:B------:R-:W-:Y:S01]  /*1aec0*/  ULDC.64 UR8, c[0x0][0x628] ;  /* 0x00018a0000087ab9 */ /* 0x000fe20000000a00 */
[----:B------:R-:W-:-:S03]  /*1aed0*/  ULDC UR10, c[0x0][0x630] ;  /* 0x00018c00000a7ab9 */ /* 0x000fc60000000800 */
[----:B------:R-:W-:Y:S01]  /*1aee0*/  PLOP3.LUT P1, PT, PT, PT, UP0, 0x80, 0x0 ;  /* 0x000000000000781c */ /* 0x000fe20003f2f008 */
[----:B------:R-:W3:Y:S01]  /*1aef0*/  LDC R10, c[0x0][0x148] ;  /* 0x00005200ff0a7b82 */ /* 0x000ee20000000800 */
[----:B0-----:R-:W-:Y:S02]  /*1af00*/  I2FP.F32.U32 R2, R7 ;  /* 0x0000000700027245 */ /* 0x001fe40000201000 */
[----:B--2---:R-:W-:-:S03]  /*1af10*/  I2FP.F32.U32 R3, R5 ;  /* 0x0000000500037245 */ /* 0x004fc60000201000 */
[----:B------:R-:W-:Y:S01]  /*1af20*/  FMUL R2, R2, UR7 ;  /* 0x0000000702027c20 */ /* 0x000fe20008400000 */
[----:B------:R-:W-:Y:S02]  /*1af30*/  ULDC UR7, c[0x0][0x154] ;  /* 0x0000550000077ab9 */ /* 0x000fe40000000800 */
[----:B------:R-:W-:-:S03]  /*1af40*/  FMUL R9, R3, UR7 ;  /* 0x0000000703097c20 */ /* 0x000fc60008400000 */
[----:B------:R-:W0:Y:S08]  /*1af50*/  F2I.U32.TRUNC.NTZ R2, R2 ;  /* 0x0000000200027305 */ /* 0x000e30000020f000 */
[----:B------:R-:W2:Y:S01]  /*1af60*/  F2I.U32.TRUNC.NTZ R9, R9 ;  /* 0x0000000900097305 */ /* 0x000ea2000020f000 */
[----:B0-----:R-:W-:Y:S02]  /*1af70*/  IMAD.MOV R3, RZ, RZ, -R2 ;  /* 0x000000ffff037224 */ /* 0x001fe400078e0a02 */
[----:B------:R-:W-:-:S02]  /*1af80*/  IMAD.MOV.U32 R2, RZ, RZ, R13 ;  /* 0x000000ffff027224 */ /* 0x000fc400078e000d */
[----:B-1----:R-:W-:Y:S01]  /*1af90*/  IMAD R7, R4, R3, R7 ;  /* 0x0000000304077224 */ /* 0x002fe200078e0207 */
[----:B--2---:R-:W-:-:S05]  /*1afa0*/  IADD3 R3, -R9, RZ, RZ ;  /* 0x000000ff09037210 */ /* 0x004fca0007ffe1ff */
[----:B---3--:R-:W-:Y:S01]  /*1afb0*/  @P1 IMAD R7, R10, R3, R5 ;  /* 0x000000030a071224 */ /* 0x008fe200078e0205 */
[----:B------:R-:W-:Y:S01]  /*1afc0*/  ISETP.NE.U32.AND P1, PT, RZ, UR8, PT ;  /* 0x00000008ff007c0c */ /* 0x000fe2000bf25070 */
[----:B------:R-:W-:-:S03]  /*1afd0*/  IMAD.MOV.U32 R3, RZ, RZ, R15 ;  /* 0x000000ffff037224 */ /* 0x000fc600078e000f */
[----:B------:R-:W-:-:S13]  /*1afe0*/  ISETP.NE.AND.EX P1, PT, RZ, UR9, PT, P1 ;  /* 0x00000009ff007c0c */ /* 0x000fda000bf25310 */
[----:B------:R-:W-:Y:S05]  /*1aff0*/  @!P1 BRA `(.L_x_554) ;  /* 0x0000000000289947 */ /* 0x000fea0003800000 */
[----:B------:R-:W-:Y:S02]  /*1b000*/  ULDC UR7, c[0x0][0x634] ;  /* 0x00018d0000077ab9 */ /* 0x000fe40000000800 */
[----:B------:R-:W-:-:S04]  /*1b010*/  IADD3 R3, P1, R13, UR7, RZ ;  /* 0x000000070d037c10 */ /* 0x000fc8000ff3e0ff */
[----:B------:R-:W-:-:S05]  /*1b020*/  IADD3.X R9, RZ, R15, RZ, P1, !PT ;  /* 0x0000000fff097210 */ /* 0x000fca0000ffe4ff */
[----:B------:R-:W-:-:S04]  /*1b030*/  IMAD.WIDE.U32 R4, R9, UR8, RZ ;  /* 0x0000000809047c25 */ /* 0x000fc8000f8e00ff */
[----:B------:R-:W-:-:S04]  /*1b040*/  IMAD.WIDE.U32 R4, P1, R3, UR9, R4 ;  /* 0x0000000903047c25 */ /* 0x000fc8000f820004 */
[----:B------:R-:W-:-:S04]  /*1b050*/  IMAD.WIDE.U32 R2, R3, UR8, RZ ;  /* 0x0000000803027c25 */ /* 0x000fc8000f8e00ff */
[----:B------:R-:W-:Y:S01]  /*1b060*/  IMAD.MOV.U32 R2, RZ, RZ, R5 ;  /* 0x000000ffff027224 */ /* 0x000fe200078e0005 */
[----:B------:R-:W-:Y:S01]  /*1b070*/  IADD3 RZ, P3, R3, R4, RZ ;  /* 0x0000000403ff7210 */ /* 0x000fe20007f7e0ff */
[----:B------:R-:W-:-:S04]  /*1b080*/  IMAD.X R3, RZ, RZ, RZ, P1 ;  /* 0x000000ffff037224 */ /* 0x000fc800008e06ff */
[----:B------:R-:W-:-:S08]  /*1b090*/  IMAD.WIDE.U32.X R2, R9, UR9, R2, P3 ;  /* 0x0000000909027c25 */ /* 0x000fd000098e0402 */
.L_x_554:
[--C-:B------:R-:W-:Y:S01]  /*1b0a0*/  SHF.R.U64 R9, R2, UR10, R3.reuse ;  /* 0x0000000a02097c19 */ /* 0x100fe20008001203 */
[----:B------:R-:W-:Y:S01]  /*1b0b0*/  ULDC.64 UR8, c[0x0][0x620] ;  /* 0x0001880000087ab9 */ /* 0x000fe20000000a00 */
[----:B------:R-:W-:Y:S01]  /*1b0c0*/  SHF.R.U32.HI R2, RZ, UR10, R3 ;  /* 0x0000000aff027c19 */ /* 0x000fe20008011603 */
[----:B------:R-:W-:Y:S01]  /*1b0d0*/  IMAD.MOV.U32 R3, RZ, RZ, R15 ;  /* 0x000000ffff037224 */ /* 0x000fe200078e000f */
[----:B------:R-:W-:Y:S01]  /*1b0e0*/  IADD3 R11, P1, RZ, -R9, RZ ;  /* 0x80000009ff0b7210 */ /* 0x000fe20007f3e0ff */
[----:B------:R-:W-:-:S03]  /*1b0f0*/  ULDC UR7, c[0x0][0x618] ;  /* 0x0001860000077ab9 */ /* 0x000fc60000000800 */
[----:B------:R-:W-:-:S05]  /*1b100*/  IADD3.X R2, RZ, ~R2, RZ, P1, !PT ;  /* 0x80000002ff027210 */ /* 0x000fca0000ffe4ff */
[----:B------:R-:W-:-:S04]  /*1b110*/  IMAD R2, R2, UR8, RZ ;  /* 0x0000000802027c24 */ /* 0x000fc8000f8e02ff */
[----:B------:R-:W-:Y:S02]  /*1b120*/  IMAD R5, R11, UR9, R2 ;  /* 0x000000090b057c24 */ /* 0x000fe4000f8e0202 */
[----:B------:R-:W-:-:S04]  /*1b130*/  IMAD.MOV.U32 R2, RZ, RZ, R13 ;  /* 0x000000ffff027224 */ /* 0x000fc800078e000d */
[----:B------:R-:W-:Y:S01]  /*1b140*/  IMAD.WIDE.U32 R2, R11, UR8, R2 ;  /* 0x000000080b027c25 */ /* 0x000fe2000f8e0002 */
[----:B------:R-:W-:Y:S02]  /*1b150*/  ULDC.64 UR8, c[0x0][0x640] ;  /* 0x0001900000087ab9 */ /* 0x000fe40000000a00 */
[----:B------:R-:W-:Y:S02]  /*1b160*/  ISETP.NE.U32.AND P1, PT, RZ, UR8, PT ;  /* 0x00000008ff007c0c */ /* 0x000fe4000bf25070 */
[----:B------:R-:W-:Y:S02]  /*1b170*/  IADD3 R3, R3, R5, RZ ;  /* 0x0000000503037210 */ /* 0x000fe40007ffe0ff */
[----:B------:R-:W-:Y:S02]  /*1b180*/  ISETP.NE.AND.EX P1, PT, RZ, UR9, PT, P1 ;  /* 0x00000009ff007c0c */ /* 0x000fe4000bf25310 */
[--C-:B------:R-:W-:Y:S02]  /*1b190*/  SHF.R.U64 R10, R2, UR7, R3.reuse ;  /* 0x00000007020a7c19 */ /* 0x100fe40008001203 */
[----:B------:R-:W-:Y:S01]  /*1b1a0*/  SHF.R.U32.HI R3, RZ, UR7, R3 ;  /* 0x00000007ff037c19 */ /* 0x000fe20008011603 */
[----:B------:R-:W-:-:S03]  /*1b1b0*/  ULDC UR7, c[0x0][0x608] ;  /* 0x0001820000077ab9 */ /* 0x000fc60000000800 */
[--C-:B------:R-:W-:Y:S02]  /*1b1c0*/  SHF.R.U64 R12, R10, UR7, R3.reuse ;  /* 0x000000070a0c7c19 */ /* 0x100fe40008001203 */
[----:B------:R-:W-:Y:S01]  /*1b1d0*/  SHF.R.U32.HI R3, RZ, UR7, R3 ;  /* 0x00000007ff037c19 */ /* 0x000fe20008011603 */
[----:B------:R-:W-:-:S03]  /*1b1e0*/  ULDC UR7, c[0x0][0x658] ;  /* 0x0001960000077ab9 */ /* 0x000fc60000000800 */
[--C-:B------:R-:W-:Y:S02]  /*1b1f0*/  SHF.R.U64 R11, R12, UR7, R3.reuse ;  /* 0x000000070c0b7c19 */ /* 0x100fe40008001203 */
[----:B------:R-:W-:-:S03]  /*1b200*/  SHF.R.U32.HI R13, RZ, UR7, R3 ;  /* 0x00000007ff0d7c19 */ /* 0x000fc60008011603 */
[----:B------:R-:W-:Y:S02]  /*1b210*/  IMAD.MOV.U32 R2, RZ, RZ, R11 ;  /* 0x000000ffff027224 */ /* 0x000fe400078e000b */
[----:B------:R-:W-:Y:S01]  /*1b220*/  IMAD.MOV.U32 R3, RZ, RZ, R13 ;  /* 0x000000ffff037224 */ /* 0x000fe200078e000d */
[----:B------:R-:W-:Y:S06]  /*1b230*/  @!P1 BRA `(.L_x_555) ;  /* 0x0000000000289947 */ /* 0x000fec0003800000 */
        /* <DEDUP_REMOVED lines=10> */
.L_x_555:
[----:B------:R-:W-:Y:S01]  /*1b2e0*/  ULDC UR7, c[0x0][0x648] ;  /* 0x0001920000077ab9 */ /* 0x000fe20000000800 */
[----:B------:R-:W-:Y:S01]  /*1b2f0*/  LOP3.LUT R12, R12, UR6, RZ, 0xc0, !PT ;  /* 0x000000060c0c7c12 */ /* 0x000fe2000f8ec0ff */
[----:B------:R-:W-:Y:S01]  /*1b300*/  UISETP.NE.AND UP0, UPT, UR45, URZ, UPT ;  /* 0x0000003f2d00728c */ /* 0x000fe2000bf05270 */
[----:B------:R-:W-:Y:S01]  /*1b310*/  SHF.R.U64 R3, R2, UR7, R3 ;  /* 0x0000000702037c19 */ /* 0x000fe20008001203 */
[----:B------:R-:W-:Y:S01]  /*1b320*/  ULDC UR7, c[0x0][0x638] ;  /* 0x00018e0000077ab9 */ /* 0x000fe20000000800 */
[----:B------:R-:W-:Y:S02]  /*1b330*/  LOP3.LUT R4, R10, UR4, RZ, 0xc0, !PT ;  /* 0x000000040a047c12 */ /* 0x000fe4000f8ec0ff */
[C---:B------:R-:W-:Y:S01]  /*1b340*/  IADD3 R2, -R3.reuse, RZ, RZ ;  /* 0x000000ff03027210 */ /* 0x040fe20007ffe1ff */
[----:B------:R-:W-:Y:S01]  /*1b350*/  IMAD R12, R3, UR5, R12 ;  /* 0x00000005030c7c24 */ /* 0x000fe2000f8e020c */
[----:B------:R-:W-:Y:S02]  /*1b360*/  PLOP3.LUT P1, PT, PT, PT, UP0, 0x40, 0x0 ;  /* 0x000000000000781c */ /* 0x000fe40003f2e808 */
[----:B------:R-:W-:Y:S01]  /*1b370*/  PLOP3.LUT P3, PT, PT, PT, UP0, 0x40, 0x0 ;  /* 0x000000000000781c */ /* 0x000fe20003f6e808 */
[----:B------:R-:W-:Y:S01]  /*1b380*/  IMAD R11, R2, UR7, R11 ;  /* 0x00000007020b7c24 */ /* 0x000fe2000f8e020b */
[----:B------:R-:W-:-:S02]  /*1b390*/  ULDC UR7, c[0x0][0x610] ;  /* 0x0001840000077ab9 */ /* 0x000fc40000000800 */
[----:B------:R-:W-:Y:S01]  /*1b3a0*/  IMAD R7, R12, UR7, R7 ;  /* 0x000000070c077c24 */ /* 0x000fe2000f8e0207 */
[----:B------:R-:W-:Y:S02]  /*1b3b0*/  ULDC UR7, c[0x0][0x600] ;  /* 0x0001800000077ab9 */ /* 0x000fe40000000800 */
[----:B------:R-:W-:-:S05]  /*1b3c0*/  IMAD R4, R11, UR7, R4 ;  /* 0x000000070b047c24 */ /* 0x000fca000f8e0204 */
[----:B------:R-:W-:Y:S02]  /*1b3d0*/  SEL R2, R4, R7, P1 ;  /* 0x0000000704027207 */ /* 0x000fe40000800000 */
[----:B------:R-:W-:Y:S01]  /*1b3e0*/  SEL R3, R7, R4, P3 ;  /* 0x0000000407037207 */ /* 0x000fe20001800000 */
[----:B------:R-:W-:-:S07]  /*1b3f0*/  IMAD.MOV.U32 R4, RZ, RZ, 0x1 ;  /* 0x00000001ff047424 */ /* 0x000fce00078e00ff */
.L_x_553:
[----:B------:R-:W-:Y:S05]  /*1b400*/  BSYNC B1 ;  /* 0x0000000000017941 */ /* 0x000fea0003800000 */
.L_x_552:
[----:B------:R-:W-:-:S13]  /*1b410*/  LOP3.LUT P1, RZ, R4, 0xff, RZ, 0xc0, !PT ;  /* 0x000000ff04ff7812 */ /* 0x000fda000782c0ff */
[----:B------:R-:W-:Y:S05]  /*1b420*/  @P1 BRA `(.L_x_556) ;  /* 0xfffffff400241947 */ /* 0x000fea000383ffff */
[----:B------:R-:W-:Y:S05]  /*1b430*/  BSYNC B0 ;  /* 0x0000000000007941 */ /* 0x000fea0003800000 */
.L_x_544:
[----:B------:R-:W-:-:S03]  /*1b440*/  UMOV UR7, 0xffffffff ;  /* 0xffffffff00077882 */ /* 0x000fc60000000000 */
[----:B------:R-:W-:Y:S05]  /*1b450*/  BRA.DIV UR7, `(.L_x_557) ;  /* 0x0000000607647947 */ /* 0x000fea000b800000 */
[----:B------:R-:W-:-:S13]  /*1b460*/  ELECT P6, URZ, PT ;  /* 0x00000000003f782f */ /* 0x000fda00038c0000 */
.L_x_573:
[----:B------:R-:W-:Y:S04]  /*1b470*/  BSSY B0, `(.L_x_558) ;  /* 0x000003e000007945 */ /* 0x000fe80003800000 */
[----:B------:R-:W-:Y:S05]  /*1b480*/  @!P6 BRA `(.L_x_559) ;  /* 0x0000000000f0e947 */ /* 0x000fea0003800000 */
[----:B------:R-:W-:-:S04]  /*1b490*/  ULOP3.LUT UR7, UR40, 0x2, URZ, 0xfc, !UPT ;  /* 0x0000000228077892 */ /* 0x000fc8000f8efc3f */
[----:B------:R-:W-:-:S06]  /*1b4a0*/  UISETP.NE.AND UP0, UPT, UR7, 0x3, UPT ;  /* 0x000000030700788c */ /* 0x000fcc000bf05270 */
[----:B------:R-:W-:-:S13]  /*1b4b0*/  PLOP3.LUT P0, PT, PT, PT, UP0, 0x80, 0x0 ;  /* 0x000000000000781c */ /* 0x000fda0003f0f008 */
[----:B------:R-:W-:Y:S05]  /*1b4c0*/  @!P0 BRA `(.L_x_560) ;  /* 0x0000000000048947 */ /* 0x000fea0003800000 */
[----:B------:R-:W-:Y:S01]  /*1b4d0*/  BPT.TRAP 0x1 ;  /* 0x000000040000795c */ /* 0x000fe20000300000 */
.L_x_560:
[----:B------:R-:W0:Y:S01]  /*1b4e0*/  S2R R3, SR_CgaCtaId ;  /* 0x0000000000037919 */ /* 0x000e220000008800 */
[----:B------:R-:W-:-:S04]  /*1b4f0*/  MOV R2, 0x400 ;  /* 0x0000040000027802 */ /* 0x000fc80000000f00 */
[----:B0-----:R-:W-:Y:S02]  /*1b500*/  LEA R3, R3, R2, 0x18 ;  /* 0x0000000203037211 */ /* 0x001fe400078ec0ff */
[----:B------:R-:W-:-:S03]  /*1b510*/  SHF.L.U32 R2, R0, 0x1f, RZ ;  /* 0x0000001f00027819 */ /* 0x000fc600000006ff */
[----:B------:R-:W-:-:S05]  /*1b520*/  VIADD R3, R3, 0x30 ;  /* 0x0000003003037836 */ /* 0x000fca0000000000 */
[----:B------:R-:W-:-:S04]  /*1b530*/  LEA R5, R6, R3, 0x3 ;  /* 0x0000000306057211 */ /* 0x000fc800078e18ff */
[----:B------:R-:W0:Y:S02]  /*1b540*/  SYNCS.PHASECHK.TRANS64.TRYWAIT P0, [R5+URZ], R2 ;  /* 0x00000002050075a7 */ /* 0x000e24000800017f */
[----:B0-----:R-:W-:Y:S05]  /*1b550*/  @!P0 BRA `(.L_x_561) ;  /* 0x0000000400448947 */ /* 0x001fea0003800000 */
.L_x_574:
[----:B------:R-:W-:-:S05]  /*1b560*/  VIADD R6, R6, 0x1 ;  /* 0x0000000106067836 */ /* 0x000fca0000000000 */
[----:B------:R-:W-:-:S04]  /*1b570*/  ISETP.NE.AND P0, PT, R6, 0x6, PT ;  /* 0x000000060600780c */ /* 0x000fc80003f05270 */
[----:B0-----:R-:W-:Y:S02]  /*1b580*/  SEL R5, RZ, 0x1, P0 ;  /* 0x00000001ff057807 */ /* 0x001fe40000000000 */
[----:B------:R-:W-:Y:S02]  /*1b590*/  SEL R6, R6, RZ, P0 ;  /* 0x000000ff06067207 */ /* 0x000fe40000000000 */
[----:B------:R-:W-:-:S03]  /*1b5a0*/  LOP3.LUT R5, R0, R5, RZ, 0x3c, !PT ;  /* 0x0000000500057212 */ /* 0x000fc600078e3cff */
[----:B------:R-:W-:Y:S01]  /*1b5b0*/  IMAD R7, R6, 0x8, R3 ;  /* 0x0000000806077824 */ /* 0x000fe200078e0203 */
[----:B------:R-:W-:-:S04]  /*1b5c0*/  SHF.L.U32 R0, R5, 0x1f, RZ ;  /* 0x0000001f05007819 */ /* 0x000fc800000006ff */
[----:B------:R-:W0:Y:S02]  /*1b5d0*/  SYNCS.PHASECHK.TRANS64.TRYWAIT P0, [R7+URZ], R0 ;  /* 0x00000000070075a7 */ /* 0x000e24000800017f */
[----:B0-----:R-:W-:Y:S05]  /*1b5e0*/  @!P0 BRA `(.L_x_562) ;  /* 0x0000000400348947 */ /* 0x001fea0003800000 */
.L_x_575:
[----:B0-----:R-:W-:-:S04]  /*1b5f0*/  IADD3 R0, R6, 0x1, RZ ;  /* 0x0000000106007810 */ /* 0x001fc80007ffe0ff */
[----:B------:R-:W-:-:S04]  /*1b600*/  ISETP.NE.AND P0, PT, R0, 0x6, PT ;  /* 0x000000060000780c */ /* 0x000fc80003f05270 */
[----:B------:R-:W-:Y:S02]  /*1b610*/  SEL R2, RZ, 0x1, P0 ;  /* 0x00000001ff027807 */ /* 0x000fe40000000000 */
[----:B------:R-:W-:Y:S02]  /*1b620*/  SEL R4, R0, RZ, P0 ;  /* 0x000000ff00047207 */ /* 0x000fe40000000000 */
[----:B------:R-:W-:-:S03]  /*1b630*/  LOP3.LUT R5, R5, R2, RZ, 0x3c, !PT ;  /* 0x0000000205057212 */ /* 0x000fc600078e3cff */
[----:B------:R-:W-:Y:S01]  /*1b640*/  IMAD R7, R4, 0x8, R3 ;  /* 0x0000000804077824 */ /* 0x000fe200078e0203 */
[----:B------:R-:W-:-:S04]  /*1b650*/  SHF.L.U32 R0, R5, 0x1f, RZ ;  /* 0x0000001f05007819 */ /* 0x000fc800000006ff */
[----:B------:R-:W0:Y:S02]  /*1b660*/  SYNCS.PHASECHK.TRANS64.TRYWAIT P0, [R7+URZ], R0 ;  /* 0x00000000070075a7 */ /* 0x000e24000800017f */
[----:B0-----:R-:W-:Y:S05]  /*1b670*/  @!P0 BRA `(.L_x_563) ;  /* 0x0000000400248947 */ /* 0x001fea0003800000 */
.L_x_576:
[----:B0-----:R-:W-:-:S05]  /*1b680*/  VIADD R0, R4, 0x1 ;  /* 0x0000000104007836 */ /* 0x001fca0000000000 */
[----:B------:R-:W-:-:S04]  /*1b690*/  ISETP.NE.AND P0, PT, R0, 0x6, PT ;  /* 0x000000060000780c */ /* 0x000fc80003f05270 */
[----:B------:R-:W-:Y:S02]  /*1b6a0*/  SEL R2, RZ, 0x1, P0 ;  /* 0x00000001ff027807 */ /* 0x000fe40000000000 */
[----:B------:R-:W-:Y:S02]  /*1b6b0*/  SEL R4, R0, RZ, P0 ;  /* 0x000000ff00047207 */ /* 0x000fe40000000000 */
[----:B------:R-:W-:Y:S02]  /*1b6c0*/  LOP3.LUT R5, R5, R2, RZ, 0x3c, !PT ;  /* 0x0000000205057212 */ /* 0x000fe400078e3cff */
[----:B------:R-:W-:Y:S02]  /*1b6d0*/  LEA R7, R4, R3, 0x3 ;  /* 0x0000000304077211 */ /* 0x000fe400078e18ff */
[----:B------:R-:W-:-:S04]  /*1b6e0*/  SHF.L.U32 R0, R5, 0x1f, RZ ;  /* 0x0000001f05007819 */ /* 0x000fc800000006ff */
[----:B------:R-:W0:Y:S02]  /*1b6f0*/  SYNCS.PHASECHK.TRANS64.TRYWAIT P0, [R7+URZ], R0 ;  /* 0x00000000070075a7 */ /* 0x000e24000800017f */
[----:B0-----:R-:W-:Y:S05]  /*1b700*/  @!P0 BRA `(.L_x_564) ;  /* 0x0000000400148947 */ /* 0x001fea0003800000 */
.L_x_577:
[----:B0-----:R-:W-:-:S05]  /*1b710*/  VIADD R0, R4, 0x1 ;  /* 0x0000000104007836 */ /* 0x001fca0000000000 */
        /* <DEDUP_REMOVED lines=8> */
.L_x_578:
[----:B0-----:R-:W-:-:S04]  /*1b7a0*/  IADD3 R0, R4, 0x1, RZ ;  /* 0x0000000104007810 */ /* 0x001fc80007ffe0ff */
[----:B------:R-:W-:-:S04]  /*1b7b0*/  ISETP.NE.AND P0, PT, R0, 0x6, PT ;  /* 0x000000060000780c */ /* 0x000fc80003f05270 */
[----:B------:R-:W-:Y:S02]  /*1b7c0*/  SEL R2, RZ, 0x1, P0 ;  /* 0x00000001ff027807 */ /* 0x000fe40000000000 */
[----:B------:R-:W-:Y:S02]  /*1b7d0*/  SEL R0, R0, RZ, P0 ;  /* 0x000000ff00007207 */ /* 0x000fe40000000000 */
[----:B------:R-:W-:-:S03]  /*1b7e0*/  LOP3.LUT R2, R5, R2, RZ, 0x3c, !PT ;  /* 0x0000000205027212 */ /* 0x000fc600078e3cff */
[----:B------:R-:W-:Y:S01]  /*1b7f0*/  IMAD R3, R0, 0x8, R3 ;  /* 0x0000000800037824 */ /* 0x000fe200078e0203 */
[----:B------:R-:W-:-:S07]  /*1b800*/  SHF.L.U32 R0, R2, 0x1f, RZ ;  /* 0x0000001f02007819 */ /* 0x000fce00000006ff */
.L_x_566:
[----:B0-----:R0:W1:Y:S02]  /*1b810*/  SYNCS.PHASECHK.TRANS64.TRYWAIT P0, [R3+URZ], R0 ;  /* 0x00000000030075a7 */ /* 0x001064000800017f */
[----:B-1----:R-:W-:Y:S05]  /*1b820*/  @!P0 NANOSLEEP.SYNCS 0x989680 ;  /* 0x009896800000895d */ /* 0x002fea0003900000 */
[----:B------:R-:W1:Y:S02]  /*1b830*/  @!P0 SYNCS.PHASECHK.TRANS64 P0, [R3+URZ], R0 ;  /* 0x00000000030085a7 */ /* 0x000e64000800007f */
[----:B-1----:R-:W-:Y:S05]  /*1b840*/  @!P0 BRA `(.L_x_566) ;  /* 0xfffffffc00f08947 */ /* 0x002fea000383ffff */
.L_x_559:
[----:B------:R-:W-:Y:S05]  /*1b850*/  BSYNC B0 ;  /* 0x0000000000007941 */ /* 0x000fea0003800000 */
.L_x_558:
[----:B------:R-:W-:Y:S05]  /*1b860*/  EXIT ;  /* 0x000000000000794d */ /* 0x000fea0003800000 */
.L_x_17:
[----:B-1----:R1:W4:Y:S02]  /*1b870*/  SYNCS.PHASECHK.TRANS64.TRYWAIT P1, [R3+URZ], R0 ;  /* 0x00000000030075a7 */ /* 0x002324000802017f */
[----:B----4-:R-:W-:Y:S05]  /*1b880*/  @!P1 NANOSLEEP.SYNCS 0x989680 ;  /* 0x009896800000995d */ /* 0x010fea0003900000 */
[----:B------:R-:W4:Y:S02]  /*1b890*/  @!P1 SYNCS.PHASECHK.TRANS64 P1, [R3+URZ], R0 ;  /* 0x00000000030095a7 */ /* 0x000f24000802007f */
[----:B----4-:R-:W-:Y:S05]  /*1b8a0*/  @!P1 BRA `(.L_x_17) ;  /* 0xfffffffc00f09947 */ /* 0x010fea000383ffff */
[----:B------:R-:W-:Y:S05]  /*1b8b0*/  BRA `(.L_x_16) ;  /* 0xfffffe5800e87947 */ /* 0x000fea000383ffff */
.L_x_22:
[----:B-1----:R-:W-:-:S04]  /*1b8c0*/  IMAD.U32 R5, RZ, RZ, UR8 ;  /* 0x00000008ff057e24 */ /* 0x002fc8000f8e00ff */
[----:B------:R1:W2:Y:S03]  /*1b8d0*/  SYNCS.PHASECHK.TRANS64.TRYWAIT P1, [R5+URZ], R4 ;  /* 0x00000004050075a7 */ /* 0x0002a6000802017f */
[----:B--2---:R-:W-:Y:S05]  /*1b8e0*/  @!P1 NANOSLEEP.SYNCS 0x989680 ;  /* 0x009896800000995d */ /* 0x004fea0003900000 */
[----:B------:R-:W2:Y:S02]  /*1b8f0*/  @!P1 SYNCS.PHASECHK.TRANS64 P1, [R5+URZ], R4 ;  /* 0x00000004050095a7 */ /* 0x000ea4000802007f */
[----:B--2---:R-:W-:Y:S05]  /*1b900*/  @!P1 BRA `(.L_x_22) ;  /* 0xfffffffc00ec9947 */ /* 0x004fea000383ffff */
[----:B------:R-:W-:Y:S05]  /*1b910*/  BRA `(.L_x_21) ;  /* 0xfffffe9000607947 */ /* 0x000fea000383ffff */
.L_x_545:
[----:B------:R-:W-:Y:S01]  /*1b920*/  BSSY B1, `(.L_x_567) ;  /* 0x0000006000017945 */ /* 0x000fe20003800000 */
[----:B------:R-:W-:-:S07]  /*1b930*/  MOV R15, 0xffffffff ;  /* 0xffffffff000f7802 */ /* 0x000fce0000000f00 */
[----:B------:R-:W-:Y:S05]  /*1b940*/  WARPSYNC.COLLECTIVE R15, `(.L_x_568) ;  /* 0x000000000f0c7348 */ /* 0x000fea0003c00000 */
[----:B------:R-:W-:Y:S02]  /*1b950*/  ELECT P6, UR62, PT ;  /* 0x00000000003e782f */ /* 0x000fe400038c0000 */
[----:B------:R-:W-:Y:S01]  /*1b960*/  MOV R14, UR62 ;  /* 0x0000003e000e7c02 */ /* 0x000fe20008000f00 */
[----:B------:R-:W-:Y:S10]  /*1b970*/  ENDCOLLECTIVE ;  /* 0x000000000000791b */ /* 0x000ff40003800000 */
.L_x_568:
[----:B------:R-:W-:Y:S05]  /*1b980*/  BSYNC B1 ;  /* 0x0000000000017941 */ /* 0x000fea0003800000 */
.L_x_567:
[----:B------:R-:W-:Y:S05]  /*1b990*/  BRA `(.L_x_569) ;  /* 0xffffffec00d47947 */ /* 0x000fea000383ffff */
.L_x_548:
[----:B0-----:R0:W1:Y:S02]  /*1b9a0*/  SYNCS.PHASECHK.TRANS64.TRYWAIT P1, [R10+URZ+0x30], R5 ;  /* 0x000030050a0075a7 */ /* 0x001064000802017f */
[----:B-1----:R-:W-:Y:S05]  /*1b9b0*/  @!P1 NANOSLEEP.SYNCS 0x989680 ;  /* 0x009896800000995d */ /* 0x002fea0003900000 */
[----:B------:R-:W1:Y:S02]  /*1b9c0*/  @!P1 SYNCS.PHASECHK.TRANS64 P1, [R10+URZ+0x30], R5 ;  /* 0x000030050a0095a7 */ /* 0x000e64000802007f */
[----:B-1----:R-:W-:Y:S05]  /*1b9d0*/  @!P1 BRA `(.L_x_548) ;  /* 0xfffffffc00f09947 */ /* 0x002fea000383ffff */
[----:B------:R-:W-:Y:S05]  /*1b9e0*/  BRA `(.L_x_570) ;  /* 0xfffffff000087947 */ /* 0x000fea000383ffff */
.L_x_557:
[----:B------:R-:W-:Y:S01]  /*1b9f0*/  BSSY B0, `(.L_x_571) ;  /* 0x0000006000007945 */ /* 0x000fe20003800000 */
[----:B------:R-:W-:-:S07]  /*1ba00*/  IMAD.MOV.U32 R15, RZ, RZ, -0x1 ;  /* 0xffffffffff0f7424 */ /* 0x000fce00078e00ff */
[----:B------:R-:W-:Y:S05]  /*1ba10*/  WARPSYNC.COLLECTIVE R15, `(.L_x_572) ;  /* 0x000000000f0c7348 */ /* 0x000fea0003c00000 */
[----:B------:R-:W-:Y:S02]  /*1ba20*/  ELECT P6, UR62, PT ;  /* 0x00000000003e782f */ /* 0x000fe400038c0000 */
[----:B------:R-:W-:Y:S01]  /*1ba30*/  MOV R14, UR62 ;  /* 0x0000003e000e7c02 */ /* 0x000fe20008000f00 */
[----:B------:R-:W-:Y:S10]  /*1ba40*/  ENDCOLLECTIVE ;  /* 0x000000000000791b */ /* 0x000ff40003800000 */
.L_x_572:
[----:B------:R-:W-:Y:S05]  /*1ba50*/  BSYNC B0 ;  /* 0x0000000000007941 */ /* 0x000fea0003800000 */
.L_x_571:
[----:B------:R-:W-:Y:S05]  /*1ba60*/  BRA `(.L_x_573) ;  /* 0xfffffff800807947 */ /* 0x000fea000383ffff */
.L_x_561:
[----:B0-----:R0:W1:Y:S02]  /*1ba70*/  SYNCS.PHASECHK.TRANS64.TRYWAIT P0, [R5+URZ], R2 ;  /* 0x00000002050075a7 */ /* 0x001064000800017f */
[----:B-1----:R-:W-:Y:S05]  /*1ba80*/  @!P0 NANOSLEEP.SYNCS 0x989680 ;  /* 0x009896800000895d */ /* 0x002fea0003900000 */
[----:B------:R-:W1:Y:S02]  /*1ba90*/  @!P0 SYNCS.PHASECHK.TRANS64 P0, [R5+URZ], R2 ;  /* 0x00000002050085a7 */ /* 0x000e64000800007f */
[----:B-1----:R-:W-:Y:S05]  /*1baa0*/  @!P0 BRA `(.L_x_561) ;  /* 0xfffffffc00f08947 */ /* 0x002fea000383ffff */
[----:B------:R-:W-:Y:S05]  /*1bab0*/  BRA `(.L_x_574) ;  /* 0xfffffff800a87947 */ /* 0x000fea000383ffff */
.L_x_562:
[----:B0-----:R0:W1:Y:S02]  /*1bac0*/  SYNCS.PHASECHK.TRANS64.TRYWAIT P0, [R7+URZ], R0 ;  /* 0x00000000070075a7 */ /* 0x001064000800017f */
[----:B-1----:R-:W-:Y:S05]  /*1bad0*/  @!P0 NANOSLEEP.SYNCS 0x989680 ;  /* 0x009896800000895d */ /* 0x002fea0003900000 */
[----:B------:R-:W1:Y:S02]  /*1bae0*/  @!P0 SYNCS.PHASECHK.TRANS64 P0, [R7+URZ], R0 ;  /* 0x00000000070085a7 */ /* 0x000e64000800007f */
[----:B-1----:R-:W-:Y:S05]  /*1baf0*/  @!P0 BRA `(.L_x_562) ;  /* 0xfffffffc00f08947 */ /* 0x002fea000383ffff */
[----:B------:R-:W-:Y:S05]  /*1bb00*/  BRA `(.L_x_575) ;  /* 0xfffffff800b87947 */ /* 0x000fea000383ffff */
.L_x_563:
[----:B0-----:R0:W1:Y:S02]  /*1bb10*/  SYNCS.PHASECHK.TRANS64.TRYWAIT P0, [R7+URZ], R0 ;  /* 0x00000000070075a7 */ /* 0x001064000800017f */
[----:B-1----:R-:W-:Y:S05]  /*1bb20*/  @!P0 NANOSLEEP.SYNCS 0x989680 ;  /* 0x009896800000895d */ /* 0x002fea0003900000 */
[----:B------:R-:W1:Y:S02]  /*1bb30*/  @!P0 SYNCS.PHASECHK.TRANS64 P0, [R7+URZ], R0 ;  /* 0x00000000070085a7 */ /* 0x000e64000800007f */
[----:B-1----:R-:W-:Y:S05]  /*1bb40*/  @!P0 BRA `(.L_x_563) ;  /* 0xfffffffc00f08947 */ /* 0x002fea000383ffff */
[----:B------:R-:W-:Y:S05]  /*1bb50*/  BRA `(.L_x_576) ;  /* 0xfffffff800c87947 */ /* 0x000fea000383ffff */
.L_x_564:
[----:B0-----:R0:W1:Y:S02]  /*1bb60*/  SYNCS.PHASECHK.TRANS64.TRYWAIT P0, [R7+URZ], R0 ;  /* 0x00000000070075a7 */ /* 0x001064000800017f */
[----:B-1----:R-:W-:Y:S05]  /*1bb70*/  @!P0 NANOSLEEP.SYNCS 0x989680 ;  /* 0x009896800000895d */ /* 0x002fea0003900000 */
[----:B------:R-:W1:Y:S02]  /*1bb80*/  @!P0 SYNCS.PHASECHK.TRANS64 P0, [R7+URZ], R0 ;  /* 0x00000000070085a7 */ /* 0x000e64000800007f */
[----:B-1----:R-:W-:Y:S05]  /*1bb90*/  @!P0 BRA `(.L_x_564) ;  /* 0xfffffffc00f08947 */ /* 0x002fea000383ffff */
[----:B------:R-:W-:Y:S05]  /*1bba0*/  BRA `(.L_x_577) ;  /* 0xfffffff800d87947 */ /* 0x000fea000383ffff */
.L_x_565:
[----:B0-----:R0:W1:Y:S02]  /*1bbb0*/  SYNCS.PHASECHK.TRANS64.TRYWAIT P0, [R7+URZ], R0 ;  /* 0x00000000070075a7 */ /* 0x001064000800017f */
[----:B-1----:R-:W-:Y:S05]  /*1bbc0*/  @!P0 NANOSLEEP.SYNCS 0x989680 ;  /* 0x009896800000895d */ /* 0x002fea0003900000 */
[----:B------:R-:W1:Y:S02]  /*1bbd0*/  @!P0 SYNCS.PHASECHK.TRANS64 P0, [R7+URZ], R0 ;  /* 0x00000000070085a7 */ /* 0x000e64000800007f */
[----:B-1----:R-:W-:Y:S05]  /*1bbe0*/  @!P0 BRA `(.L_x_565) ;  /* 0xfffffffc00f08947 */ /* 0x002fea000383ffff */
[----:B------:R-:W-:Y:S05]  /*1bbf0*/  BRA `(.L_x_578) ;  /* 0xfffffff800e87947 */ /* 0x000fea000383ffff */
.L_x_579:
[----:B------:R-:W-:-:S00]  /*1bc00*/  BRA `(.L_x_579) ;  /* 0xfffffffc00fc7947 */ /* 0x000fc0000383ffff */
[----:B------:R-:W-:-:S00]  /*1bc10*/  NOP ;  /* 0x0000000000007918 */ /* 0x000fc00000000000 */
        /* <DEDUP_REMOVED lines=14> */
.L_x_580:


//--------------------- .nv.global.init           --------------------------
	.section	.nv.global.init,"aw",@progbits
.nv.global.init:
	.type		$str$22,@object
	.size		$str$22,($str$23 - $str$22)
$str$22:
        /*0000*/ 	.byte	0x6b, 0x5f, 0x74, 0x69, 0x6c, 0x65, 0x5f, 0x63, 0x6f, 0x75, 0x6e, 0x74, 0x20, 0x3e, 0x3d, 0x20
        /*0010*/ 	.byte	0x31, 0x00
	.type		$str$23,@object
	.size		$str$23,(__unnamed_1 - $str$23)
$str$23:
        /*0012*/ 	.byte	0x2f, 0x74, 0x6d, 0x70, 0x2f, 0x63, 0x75, 0x74, 0x6c, 0x61, 0x73, 0x73, 0x5f, 0x73, 0x77, 0x65
        /*0022*/ 	.byte	0x65, 0x70, 0x5f, 0x73, 0x72, 0x63, 0x2f, 0x69, 0x6e, 0x63, 0x6c, 0x75, 0x64, 0x65, 0x2f, 0x63
        /*0032*/ 	.byte	0x75, 0x74, 0x6c, 0x61, 0x73, 0x73, 0x2f, 0x67, 0x65, 0x6d, 0x6d, 0x2f, 0x63, 0x6f, 0x6c, 0x6c
        /*0042*/ 	.byte	0x65, 0x63, 0x74, 0x69, 0x76, 0x65, 0x2f, 0x73, 0x6d, 0x39, 0x30, 0x5f, 0x6d, 0x6d, 0x61, 0x5f
        /*0052*/ 	.byte	0x74, 0x6d, 0x61, 0x5f, 0x67, 0x6d, 0x6d, 0x61, 0x5f, 0x73, 0x73, 0x5f, 0x77, 0x61, 0x72, 0x70
        /*0062*/ 	.byte	0x73, 0x70, 0x65, 0x63, 0x69, 0x61, 0x6c, 0x69, 0x7a, 0x65, 0x64, 0x2e, 0x68, 0x70, 0x70, 0x00
	.type		__unnamed_1,@object
	.size		__unnamed_1,(.L_0 - __unnamed_1)
__unnamed_1:
        /* <DEDUP_REMOVED lines=180> */
        /*0bb2*/ 	.byte	0x74, 0x65, 0x3a, 0x3a, 0x69, 0x64, 0x65, 0x6e, 0x74, 0x69, 0x74, 0x79, 0x5d, 0x00
.L_0:


//--------------------- .nv.shared._ZN7cutlass13device_kernelINS_4gemm6kernel13GemmUniversalIN4cute5tupleIJiiiiEEENS1_10collective13CollectiveMmaINS1_34MainloopSm90TmaGmmaWarpSpecializedILi6ENS5_IJNS4_1CILi1EEESB_SB_EEENS1_35KernelTmaWarpSpecializedCooperativeEEENS5_IJNSA_ILi256EEESF_NSA_ILi64EEEEEENS_6half_tENS5_IJlSB_lEEESI_SJ_NS4_8TiledMMAINS4_8MMA_AtomIJNS4_4SM904GMMA26MMA_64x256x16_F32F16F16_SSILNSN_5MajorE0ELSP_0ELNSN_7ScaleInE1ELSQ_1EEEEEENS4_6LayoutINS5_IJNSA_ILi2EEESB_SB_EEENS5_IJSB_NSA_ILi0EEESW_EEEEENS5_IJNS4_10UnderscoreESZ_SZ_EEEEENS4_13SM90_TMA_LOADENS4_14ComposedLayoutINS4_7SwizzleILi3ELi4ELi3EEENS4_18smem_ptr_flag_bitsILi16EEENST_INS5_IJNSA_ILi8EEESG_EEENS5_IJSG_SB_EEEEEEEvNS4_8identityES12_S1C_vS1D_EENS_8epilogue10collective6detail29Sm90TmaWarpSpecializedAdapterINS1G_15DefaultEpilogueISI_SJ_SJ_NS1F_6thread17LinearCombinationISI_Li1EffLNS1K_9ScaleType4KindE0ELNS_15FloatRoundStyleE2ESI_EENS1_15EpilogueDefaultEEEEEvvEEEEvNT_6ParamsE --------------------------
	.section	.nv.shared._ZN7cutlass13device_kernelINS_4gemm6kernel13GemmUniversalIN4cute5tupleIJiiiiEEENS1_10collective13CollectiveMmaINS1_34MainloopSm90TmaGmmaWarpSpecializedILi6ENS5_IJNS4_1CILi1EEESB_SB_EEENS1_35KernelTmaWarpSpecializedCooperativeEEENS5_IJNSA_ILi256EEESF_NSA_ILi64EEEEEENS_6half_tENS5_IJlSB_lEEESI_SJ_NS4_8TiledMMAINS4_8MMA_AtomIJNS4_4SM904GMMA26MMA_64x256x16_F32F16F16_SSILNSN_5MajorE0ELSP_0ELNSN_7ScaleInE1ELSQ_1EEEEEENS4_6LayoutINS5_IJNSA_ILi2EEESB_SB_EEENS5_IJSB_NSA_ILi0EEESW_EEEEENS5_IJNS4_10UnderscoreESZ_SZ_EEEEENS4_13SM90_TMA_LOADENS4_14ComposedLayoutINS4_7SwizzleILi3ELi4ELi3EEENS4_18smem_ptr_flag_bitsILi16EEENST_INS5_IJNSA_ILi8EEESG_EEENS5_IJSG_SB_EEEEEEEvNS4_8identityES12_S1C_vS1D_EENS_8epilogue10collective6detail29Sm90TmaWarpSpecializedAdapterINS1G_15DefaultEpilogueISI_SJ_SJ_NS1F_6thread17LinearCombinationISI_Li1EffLNS1K_9ScaleType4KindE0ELNS_15FloatRoundStyleE2ESI_EENS1_15EpilogueDefaultEEEEEvvEEEEvNT_6ParamsE,"aw",@nobits
	.sectionflags	@""
	.align	16
	.zero		1024


//--------------------- .nv.shared.reserved.0     --------------------------
	.section	.nv.shared.reserved.0,"aw",@nobits
	.weak		__nv_reservedSMEM_offset_0_alias
	.size		__nv_reservedSMEM_offset_0_alias, 0, 0
	.other		__nv_reservedSMEM_offset_0_alias,@"STO_CUDA_RESERVED_SHARED STV_DEFAULT"
__nv_reservedSMEM_offset_0_alias:
	.zero		0


//--------------------- .nv.global                --------------------------
	.section	.nv.global,"aw",@nobits
.nv.global:
	.type		_ZN40_INTERNAL_9b25320c_4_k_cu_1bf9feae_198674cute1_E,@object
	.size		_ZN40_INTERNAL_9b25320c_4_k_cu_1bf9feae_198674cute1_E,(_ZN40_INTERNAL_9b25320c_4_k_cu_1bf9feae_198674cuda3std3__45__cpo6cbeginE - _ZN40_INTERNAL_9b25320c_4_k_cu_1bf9feae_198674cute1_E)
_ZN40_INTERNAL_9b25320c_4_k_cu_1bf9feae_198674cute1_E:
	.zero		1
	.type		_ZN40_INTERNAL_9b25320c_4_k_cu_1bf9feae_198674cuda3std3__45__cpo6cbeginE,@object
	.size		_ZN40_INTERNAL_9b25320c_4_k_cu_1bf9feae_198674cuda3std3__45__cpo6cbeginE,(_ZN40_INTERNAL_9b25320c_4_k_cu_1bf9feae_198674cuda3std3__48in_placeE - _ZN40_INTERNAL_9b25320c_4_k_cu_1bf9feae_198674cuda3std3__45__cpo6cbeginE)
_ZN40_INTERNAL_9b25320c_4_k_cu_1bf9feae_198674cuda3std3__45__cpo6cbeginE:
	.zero		1
	.type		_ZN40_INTERNAL_9b25320c_4_k_cu_1bf9feae_198674cuda3std3__48in_placeE,@object
	.size		_ZN40_INTERNAL_9b25320c_4_k_cu_1bf9feae_198674cuda3std3__48in_placeE,(_ZN40_INTERNAL_9b25320c_4_k_cu_1bf9feae_198674cuda3std6ranges3__45__cpo9iter_moveE - _ZN40_INTERNAL_9b25320c_4_k_cu_1bf9feae_198674cuda3std3__48in_placeE)
_ZN40_INTERNAL_9b25320c_4_k_cu_1bf9feae_198674cuda3std3__48in_placeE:
	.zero		1
	.type		_ZN40_INTERNAL_9b25320c_4_k_cu_1bf9feae_198674cuda3std6ranges3__45__cpo9iter_moveE,@object
	.size		_ZN40_INTERNAL_9b25320c_4_k_cu_1bf9feae_198674cuda3std6ranges3__45__cpo9iter_moveE,(_ZN40_INTERNAL_9b25320c_4_k_cu_1bf9feae_198674cuda3std3__45__cpo5beginE - _ZN40_INTERNAL_9b25320c_4_k_cu_1bf9feae_198674cuda3std6ranges3__45__cpo9iter_moveE)
_ZN40_INTERNAL_9b25320c_4_k_cu_1bf9feae_198674cuda3std6ranges3__45__cpo9iter_moveE:
	.zero		1
	.type		_ZN40_INTERNAL_9b25320c_4_k_cu_1bf9feae_198674cuda3std3__45__cpo5beginE,@object
	.size		_ZN40_INTERNAL_9b25320c_4_k_cu_1bf9feae_198674cuda3std3__45__cpo5beginE,(_ZN40_INTERNAL_9b25320c_4_k_cu_1bf9feae_198674cuda3std3__442_GLOBAL__N__9b25320c_4_k_cu_1bf9feae_198676ignoreE - _ZN40_INTERNAL_9b25320c_4_k_cu_1bf9feae_198674cuda3std3__45__cpo5beginE)
_ZN40_INTERNAL_9b25320c_4_k_cu_1bf9feae_198674cuda3std3__45__cpo5beginE:
	.zero		1
	.type		_ZN40_INTERNAL_9b25320c_4_k_cu_1bf9feae_198674cuda3std3__442_GLOBAL__N__9b25320c_4_k_cu_1bf9feae_198676ignoreE,@object
	.size		_ZN40_INTERNAL_9b25320c_4_k_cu_1bf9feae_198674cuda3std3__442_GLOBAL__N__9b25320c_4_k_cu_1bf9feae_198676ignoreE,(_ZN40_INTERNAL_9b25320c_4_k_cu_1bf9feae_198674cute7productE - _ZN40_INTERNAL_9b25320c_4_k_cu_1bf9feae_198674cuda3std3__442_GLOBAL__N__9b25320c_4_k_cu_1bf9feae_198676ignoreE)
_ZN40_INTERNAL_9b25320c_4_k_cu_1bf9feae_198674cuda3std3__442_GLOBAL__N__9b25320c_4_k_cu_1bf9feae_198676ignoreE:
	.zero		1
	.type		_ZN40_INTERNAL_9b25320c_4_k_cu_1bf9feae_198674cute7productE,@object
	.size		_ZN40_INTERNAL_9b25320c_4_k_cu_1bf9feae_198674cute7productE,(_ZN40_INTERNAL_9b25320c_4_k_cu_1bf9feae_198674cuda3std3__45__cpo3endE - _ZN40_INTERNAL_9b25320c_4_k_cu_1bf9feae_198674cute7productE)
_ZN40_INTERNAL_9b25320c_4_k_cu_1bf9feae_198674cute7productE:
	.zero		1
	.type		_ZN40_INTERNAL_9b25320c_4_k_cu_1bf9feae_198674cuda3std3__45__cpo3endE,@object
	.size		_ZN40_INTERNAL_9b25320c_4_k_cu_1bf9feae_198674cuda3std3__45__cpo3endE,(_ZN40_INTERNAL_9b25320c_4_k_cu_1bf9feae_198674cuda3std3__419piecewise_constructE - _ZN40_INTERNAL_9b25320c_4_k_cu_1bf9feae_198674cuda3std3__45__cpo3endE)
_ZN40_INTERNAL_9b25320c_4_k_cu_1bf9feae_198674cuda3std3__45__cpo3endE:
	.zero		1
	.type		_ZN40_INTERNAL_9b25320c_4_k_cu_1bf9feae_198674cuda3std3__419piecewise_constructE,@object
	.size		_ZN40_INTERNAL_9b25320c_4_k_cu_1bf9feae_198674cuda3std3__419piecewise_constructE,(_ZN40_INTERNAL_9b25320c_4_k_cu_1bf9feae_198674cuda3std3__45__cpo4cendE - _ZN40_INTERNAL_9b25320c_4_k_cu_1bf9feae_198674cuda3std3__419piecewise_constructE)
_ZN40_INTERNAL_9b25320c_4_k_cu_1bf9feae_198674cuda3std3__419piecewise_constructE:
	.zero		1
	.type		_ZN40_INTERNAL_9b25320c_4_k_cu_1bf9feae_198674cuda3std3__45__cpo4cendE,@object
	.size		_ZN40_INTERNAL_9b25320c_4_k_cu_1bf9feae_198674cuda3std3__45__cpo4cendE,(_ZN40_INTERNAL_9b25320c_4_k_cu_1bf9feae_198674cuda3std6ranges3__45__cpo4swapE - _ZN40_INTERNAL_9b25320c_4_k_cu_1bf9feae_198674cuda3std3__45__cpo4cendE)
_ZN40_INTERNAL_9b25320c_4_k_cu_1bf9feae_198674cuda3std3__45__cpo4cendE:
	.zero		1
	.type		_ZN40_INTERNAL_9b25320c_4_k_cu_1bf9feae_198674cuda3std6ranges3__45__cpo4swapE,@object
	.size		_ZN40_INTERNAL_9b25320c_4_k_cu_1bf9feae_198674cuda3std6ranges3__45__cpo4swapE,(.L_8 - _ZN40_INTERNAL_9b25320c_4_k_cu_1bf9feae_198674cuda3std6ranges3__45__cpo4swapE)
_ZN40_INTERNAL_9b25320c_4_k_cu_1bf9feae_198674cuda3std6ranges3__45__cpo4swapE:
	.zero		1
.L_8:


//--------------------- .nv.constant0._ZN7cutlass13device_kernelINS_4gemm6kernel13GemmUniversalIN4cute5tupleIJiiiiEEENS1_10collective13CollectiveMmaINS1_34MainloopSm90TmaGmmaWarpSpecializedILi6ENS5_IJNS4_1CILi1EEESB_SB_EEENS1_35KernelTmaWarpSpecializedCooperativeEEENS5_IJNSA_ILi256EEESF_NSA_ILi64EEEEEENS_6half_tENS5_IJlSB_lEEESI_SJ_NS4_8TiledMMAINS4_8MMA_AtomIJNS4_4SM904GMMA26MMA_64x256x16_F32F16F16_SSILNSN_5MajorE0ELSP_0ELNSN_7ScaleInE1ELSQ_1EEEEEENS4_6LayoutINS5_IJNSA_ILi2EEESB_SB_EEENS5_IJSB_NSA_ILi0EEESW_EEEEENS5_IJNS4_10UnderscoreESZ_SZ_EEEEENS4_13SM90_TMA_LOADENS4_14ComposedLayoutINS4_7SwizzleILi3ELi4ELi3EEENS4_18smem_ptr_flag_bitsILi16EEENST_INS5_IJNSA_ILi8EEESG_EEENS5_IJSG_SB_EEEEEEEvNS4_8identityES12_S1C_vS1D_EENS_8epilogue10collective6detail29Sm90TmaWarpSpecializedAdapterINS1G_15DefaultEpilogueISI_SJ_SJ_NS1F_6thread17LinearCombinationISI_Li1EffLNS1K_9ScaleType4KindE0ELNS_15FloatRoundStyleE2ESI_EENS1_15EpilogueDefaultEEEEEvvEEEEvNT_6ParamsE --------------------------
	.section	.nv.constant0._ZN7cutlass13device_kernelINS_4gemm6kernel13GemmUniversalIN4cute5tupleIJiiiiEEENS1_10collective13CollectiveMmaINS1_34MainloopSm90TmaGmmaWarpSpecializedILi6ENS5_IJNS4_1CILi1EEESB_SB_EEENS1_35KernelTmaWarpSpecializedCooperativeEEENS5_IJNSA_ILi256EEESF_NSA_ILi64EEEEEENS_6half_tENS5_IJlSB_lEEESI_SJ_NS4_8TiledMMAINS4_8MMA_AtomIJNS4_4SM904GMMA26MMA_64x256x16_F32F16F16_SSILNSN_5MajorE0ELSP_0ELNSN_7ScaleInE1ELSQ_1EEEEEENS4_6LayoutINS5_IJNSA_ILi2EEESB_SB_EEENS5_IJSB_NSA_ILi0EEESW_EEEEENS5_IJNS4_10UnderscoreESZ_SZ_EEEEENS4_13SM90_TMA_LOADENS4_14ComposedLayoutINS4_7SwizzleILi3ELi4ELi3EEENS4_18smem_ptr_flag_bitsILi16EEENST_INS5_IJNSA_ILi8EEESG_EEENS5_IJSG_SB_EEEEEEEvNS4_8identityES12_S1C_vS1D_EENS_8epilogue10collective6detail29Sm90TmaWarpSpecializedAdapterINS1G_15DefaultEpilogueISI_SJ_SJ_NS1F_6thread17LinearCombinationISI_Li1EffLNS1K_9ScaleType4KindE0ELNS_15FloatRoundStyleE2ESI_EENS1_15EpilogueDefaultEEEEEvvEEEEvNT_6ParamsE,"a",@progbits
	.sectionflags	@""
	.align	4
.nv.constant0._ZN7cutlass13device_kernelINS_4gemm6kernel13GemmUniversalIN4cute5tupleIJiiiiEEENS1_10collective13CollectiveMmaINS1_34MainloopSm90TmaGmmaWarpSpecializedILi6ENS5_IJNS4_1CILi1EEESB_SB_EEENS1_35KernelTmaWarpSpecializedCooperativeEEENS5_IJNSA_ILi256EEESF_NSA_ILi64EEEEEENS_6half_tENS5_IJlSB_lEEESI_SJ_NS4_8TiledMMAINS4_8MMA_AtomIJNS4_4SM904GMMA26MMA_64x256x16_F32F16F16_SSILNSN_5MajorE0ELSP_0ELNSN_7ScaleInE1ELSQ_1EEEEEENS4_6LayoutINS5_IJNSA_ILi2EEESB_SB_EEENS5_IJSB_NSA_ILi0EEESW_EEEEENS5_IJNS4_10UnderscoreESZ_SZ_EEEEENS4_13SM90_TMA_LOADENS4_14ComposedLayoutINS4_7SwizzleILi3ELi4ELi3EEENS4_18smem_ptr_flag_bitsILi16EEENST_INS5_IJNSA_ILi8EEESG_EEENS5_IJSG_SB_EEEEEEEvNS4_8identityES12_S1C_vS1D_EENS_8epilogue10collective6detail29Sm90TmaWarpSpecializedAdapterINS1G_15DefaultEpilogueISI_SJ_SJ_NS1F_6thread17LinearCombinationISI_Li1EffLNS1K_9ScaleType4KindE0ELNS_15FloatRoundStyleE2ESI_EENS1_15EpilogueDefaultEEEEEvvEEEEvNT_6ParamsE:
	.zero		1664


//--------------------- SYMBOLS --------------------------

	.type		.nv.reservedSmem.offset0,@object
	.size		.nv.reservedSmem.offset0,0x4
	.type		__assertfail,@function
